//
// Generated by NVIDIA NVVM Compiler
//
// Compiler Build ID: CL-36424714
// Cuda compilation tools, release 13.0, V13.0.88
// Based on NVVM 20.0.0
//

.version 9.0
.target sm_100
.address_size 64

	// .globl	_Z15init_conditionsPfS_S_S_S_S_S_S_S_S_ii

.visible .entry _Z15init_conditionsPfS_S_S_S_S_S_S_S_S_ii(
	.param .u64 .ptr .align 1 _Z15init_conditionsPfS_S_S_S_S_S_S_S_S_ii_param_0,
	.param .u64 .ptr .align 1 _Z15init_conditionsPfS_S_S_S_S_S_S_S_S_ii_param_1,
	.param .u64 .ptr .align 1 _Z15init_conditionsPfS_S_S_S_S_S_S_S_S_ii_param_2,
	.param .u64 .ptr .align 1 _Z15init_conditionsPfS_S_S_S_S_S_S_S_S_ii_param_3,
	.param .u64 .ptr .align 1 _Z15init_conditionsPfS_S_S_S_S_S_S_S_S_ii_param_4,
	.param .u64 .ptr .align 1 _Z15init_conditionsPfS_S_S_S_S_S_S_S_S_ii_param_5,
	.param .u64 .ptr .align 1 _Z15init_conditionsPfS_S_S_S_S_S_S_S_S_ii_param_6,
	.param .u64 .ptr .align 1 _Z15init_conditionsPfS_S_S_S_S_S_S_S_S_ii_param_7,
	.param .u64 .ptr .align 1 _Z15init_conditionsPfS_S_S_S_S_S_S_S_S_ii_param_8,
	.param .u64 .ptr .align 1 _Z15init_conditionsPfS_S_S_S_S_S_S_S_S_ii_param_9,
	.param .u32 _Z15init_conditionsPfS_S_S_S_S_S_S_S_S_ii_param_10,
	.param .u32 _Z15init_conditionsPfS_S_S_S_S_S_S_S_S_ii_param_11
)
{
	.reg .pred 	%p<13>;
	.reg .b32 	%r<34>;
	.reg .b32 	%f<86>;
	.reg .b64 	%rd<17>;
	.reg .b64 	%fd<5>;

	ld.param.u64 	%rd7, [_Z15init_conditionsPfS_S_S_S_S_S_S_S_S_ii_param_0];
	ld.param.u64 	%rd8, [_Z15init_conditionsPfS_S_S_S_S_S_S_S_S_ii_param_9];
	ld.param.u32 	%r18, [_Z15init_conditionsPfS_S_S_S_S_S_S_S_S_ii_param_10];
	ld.param.u32 	%r19, [_Z15init_conditionsPfS_S_S_S_S_S_S_S_S_ii_param_11];
	cvta.to.global.u64 	%rd1, %rd8;
	setp.lt.s32 	%p1, %r18, 0;
	@%p1 bra 	$L__BB0_16;
	add.s32 	%r21, %r18, 1;
	and.b32  	%r1, %r21, 15;
	add.s32 	%r2, %r1, -1;
	and.b32  	%r3, %r21, 7;
	add.s32 	%r4, %r3, -1;
	and.b32  	%r5, %r21, -16;
	and.b32  	%r6, %r21, 3;
	neg.s32 	%r7, %r5;
	add.s64 	%rd2, %rd1, 32;
	mov.u32 	%r22, %tid.x;
	mov.u32 	%r23, %ctaid.x;
	mov.u32 	%r24, %ntid.x;
	mad.lo.s32 	%r8, %r24, %r23, %r22;
	cvta.to.global.u64 	%rd3, %rd7;
	mov.b32 	%r29, 0;
$L__BB0_2:
	mov.u32 	%r9, %r29;
	setp.lt.u32 	%p2, %r18, 15;
	setp.eq.s32 	%p3, %r9, 0;
	selp.f32 	%f1, 0f3FB504F3, 0fBF800000, %p3;
	mov.b32 	%r32, 0;
	mov.f32 	%f85, 0f00000000;
	@%p2 bra 	$L__BB0_5;
	mov.f32 	%f85, 0f00000000;
	mov.u64 	%rd16, %rd2;
	mov.u32 	%r30, %r7;
$L__BB0_4:
	.pragma "nounroll";
	ld.global.f32 	%f19, [%rd16+-32];
	fma.rn.f32 	%f20, %f1, %f19, %f85;
	ld.global.f32 	%f21, [%rd16+-28];
	fma.rn.f32 	%f22, %f1, %f21, %f20;
	ld.global.f32 	%f23, [%rd16+-24];
	fma.rn.f32 	%f24, %f1, %f23, %f22;
	ld.global.f32 	%f25, [%rd16+-20];
	fma.rn.f32 	%f26, %f1, %f25, %f24;
	ld.global.f32 	%f27, [%rd16+-16];
	fma.rn.f32 	%f28, %f1, %f27, %f26;
	ld.global.f32 	%f29, [%rd16+-12];
	fma.rn.f32 	%f30, %f1, %f29, %f28;
	ld.global.f32 	%f31, [%rd16+-8];
	fma.rn.f32 	%f32, %f1, %f31, %f30;
	ld.global.f32 	%f33, [%rd16+-4];
	fma.rn.f32 	%f34, %f1, %f33, %f32;
	ld.global.f32 	%f35, [%rd16];
	fma.rn.f32 	%f36, %f1, %f35, %f34;
	ld.global.f32 	%f37, [%rd16+4];
	fma.rn.f32 	%f38, %f1, %f37, %f36;
	ld.global.f32 	%f39, [%rd16+8];
	fma.rn.f32 	%f40, %f1, %f39, %f38;
	ld.global.f32 	%f41, [%rd16+12];
	fma.rn.f32 	%f42, %f1, %f41, %f40;
	ld.global.f32 	%f43, [%rd16+16];
	fma.rn.f32 	%f44, %f1, %f43, %f42;
	ld.global.f32 	%f45, [%rd16+20];
	fma.rn.f32 	%f46, %f1, %f45, %f44;
	ld.global.f32 	%f47, [%rd16+24];
	fma.rn.f32 	%f48, %f1, %f47, %f46;
	ld.global.f32 	%f49, [%rd16+28];
	fma.rn.f32 	%f85, %f1, %f49, %f48;
	add.s32 	%r30, %r30, 16;
	add.s64 	%rd16, %rd16, 64;
	setp.ne.s32 	%p4, %r30, 0;
	mov.u32 	%r32, %r5;
	@%p4 bra 	$L__BB0_4;
$L__BB0_5:
	setp.eq.s32 	%p5, %r1, 0;
	@%p5 bra 	$L__BB0_15;
	setp.lt.u32 	%p6, %r2, 7;
	@%p6 bra 	$L__BB0_8;
	mul.wide.u32 	%rd9, %r32, 4;
	add.s64 	%rd10, %rd1, %rd9;
	ld.global.f32 	%f51, [%rd10];
	fma.rn.f32 	%f52, %f1, %f51, %f85;
	ld.global.f32 	%f53, [%rd10+4];
	fma.rn.f32 	%f54, %f1, %f53, %f52;
	ld.global.f32 	%f55, [%rd10+8];
	fma.rn.f32 	%f56, %f1, %f55, %f54;
	ld.global.f32 	%f57, [%rd10+12];
	fma.rn.f32 	%f58, %f1, %f57, %f56;
	ld.global.f32 	%f59, [%rd10+16];
	fma.rn.f32 	%f60, %f1, %f59, %f58;
	ld.global.f32 	%f61, [%rd10+20];
	fma.rn.f32 	%f62, %f1, %f61, %f60;
	ld.global.f32 	%f63, [%rd10+24];
	fma.rn.f32 	%f64, %f1, %f63, %f62;
	ld.global.f32 	%f65, [%rd10+28];
	fma.rn.f32 	%f85, %f1, %f65, %f64;
	add.s32 	%r32, %r32, 8;
$L__BB0_8:
	setp.eq.s32 	%p7, %r3, 0;
	@%p7 bra 	$L__BB0_15;
	setp.lt.u32 	%p8, %r4, 3;
	@%p8 bra 	$L__BB0_11;
	mul.wide.u32 	%rd11, %r32, 4;
	add.s64 	%rd12, %rd1, %rd11;
	ld.global.f32 	%f67, [%rd12];
	fma.rn.f32 	%f68, %f1, %f67, %f85;
	ld.global.f32 	%f69, [%rd12+4];
	fma.rn.f32 	%f70, %f1, %f69, %f68;
	ld.global.f32 	%f71, [%rd12+8];
	fma.rn.f32 	%f72, %f1, %f71, %f70;
	ld.global.f32 	%f73, [%rd12+12];
	fma.rn.f32 	%f85, %f1, %f73, %f72;
	add.s32 	%r32, %r32, 4;
$L__BB0_11:
	setp.eq.s32 	%p9, %r6, 0;
	@%p9 bra 	$L__BB0_15;
	setp.eq.s32 	%p10, %r6, 1;
	mul.wide.u32 	%rd13, %r32, 4;
	add.s64 	%rd6, %rd1, %rd13;
	ld.global.f32 	%f74, [%rd6];
	fma.rn.f32 	%f85, %f1, %f74, %f85;
	@%p10 bra 	$L__BB0_15;
	setp.eq.s32 	%p11, %r6, 2;
	ld.global.f32 	%f75, [%rd6+4];
	fma.rn.f32 	%f85, %f1, %f75, %f85;
	@%p11 bra 	$L__BB0_15;
	ld.global.f32 	%f76, [%rd6+8];
	fma.rn.f32 	%f85, %f1, %f76, %f85;
$L__BB0_15:
	cvt.f64.f32 	%fd1, %f85;
	shl.b32 	%r26, %r9, 1;
	or.b32  	%r27, %r26, 1;
	cvt.rn.f64.u32 	%fd2, %r27;
	mul.f64 	%fd3, %fd2, 0d3FE0000000000000;
	mul.f64 	%fd4, %fd3, %fd1;
	cvt.rn.f32.f64 	%f77, %fd4;
	mad.lo.s32 	%r28, %r9, %r19, %r8;
	mul.wide.s32 	%rd14, %r28, 4;
	add.s64 	%rd15, %rd3, %rd14;
	st.global.f32 	[%rd15], %f77;
	sub.s32 	%r29, %r27, %r9;
	setp.ne.s32 	%p12, %r9, %r18;
	@%p12 bra 	$L__BB0_2;
$L__BB0_16:
	ret;

}
	// .globl	_Z18preval_side_lengthPfS_S_S_S_
.visible .entry _Z18preval_side_lengthPfS_S_S_S_(
	.param .u64 .ptr .align 1 _Z18preval_side_lengthPfS_S_S_S__param_0,
	.param .u64 .ptr .align 1 _Z18preval_side_lengthPfS_S_S_S__param_1,
	.param .u64 .ptr .align 1 _Z18preval_side_lengthPfS_S_S_S__param_2,
	.param .u64 .ptr .align 1 _Z18preval_side_lengthPfS_S_S_S__param_3,
	.param .u64 .ptr .align 1 _Z18preval_side_lengthPfS_S_S_S__param_4
)
{
	.reg .pred 	%p<19>;
	.reg .b32 	%r<27>;
	.reg .b32 	%f<135>;
	.reg .b64 	%rd<19>;

	ld.param.u64 	%rd1, [_Z18preval_side_lengthPfS_S_S_S__param_0];
	ld.param.u64 	%rd4, [_Z18preval_side_lengthPfS_S_S_S__param_1];
	ld.param.u64 	%rd2, [_Z18preval_side_lengthPfS_S_S_S__param_2];
	ld.param.u64 	%rd5, [_Z18preval_side_lengthPfS_S_S_S__param_3];
	ld.param.u64 	%rd3, [_Z18preval_side_lengthPfS_S_S_S__param_4];
	cvta.to.global.u64 	%rd6, %rd5;
	cvta.to.global.u64 	%rd7, %rd4;
	mov.u32 	%r2, %ntid.x;
	mov.u32 	%r3, %ctaid.x;
	mov.u32 	%r4, %tid.x;
	mad.lo.s32 	%r1, %r2, %r3, %r4;
	mul.wide.s32 	%rd8, %r1, 4;
	add.s64 	%rd9, %rd7, %rd8;
	ld.global.f32 	%f14, [%rd9];
	add.s64 	%rd10, %rd6, %rd8;
	ld.global.f32 	%f15, [%rd10];
	sub.f32 	%f1, %f14, %f15;
	abs.f32 	%f2, %f1;
	setp.eq.f32 	%p1, %f1, 0f3F800000;
	mov.f32 	%f133, 0f3F800000;
	@%p1 bra 	$L__BB1_5;
	setp.num.f32 	%p2, %f2, %f2;
	@%p2 bra 	$L__BB1_3;
	mov.f32 	%f71, 0f40000000;
	add.rn.f32 	%f133, %f1, %f71;
	bra.uni 	$L__BB1_5;
$L__BB1_3:
	setp.lt.f32 	%p3, %f2, 0f00800000;
	mul.f32 	%f16, %f2, 0f4B800000;
	selp.f32 	%f17, %f16, %f2, %p3;
	mov.b32 	%r5, %f17;
	add.s32 	%r6, %r5, -1060439283;
	and.b32  	%r7, %r6, -8388608;
	sub.s32 	%r8, %r5, %r7;
	mov.b32 	%f18, %r8;
	cvt.rn.f32.s32 	%f19, %r7;
	selp.f32 	%f20, 0fC1C00000, 0f00000000, %p3;
	fma.rn.f32 	%f21, %f19, 0f34000000, %f20;
	add.f32 	%f22, %f18, 0fBF800000;
	add.f32 	%f23, %f18, 0f3F800000;
	rcp.approx.ftz.f32 	%f24, %f23;
	add.f32 	%f25, %f22, %f22;
	mul.f32 	%f26, %f25, %f24;
	mul.f32 	%f27, %f26, %f26;
	neg.f32 	%f28, %f26;
	sub.f32 	%f29, %f22, %f26;
	add.f32 	%f30, %f29, %f29;
	fma.rn.f32 	%f31, %f28, %f22, %f30;
	mul.rn.f32 	%f32, %f24, %f31;
	fma.rn.f32 	%f33, %f27, 0f3A2C32E4, 0f3B52E7DB;
	fma.rn.f32 	%f34, %f33, %f27, 0f3C93BB73;
	fma.rn.f32 	%f35, %f34, %f27, 0f3DF6384F;
	mul.rn.f32 	%f36, %f35, %f27;
	fma.rn.f32 	%f37, %f26, 0f3FB8AA3B, %f21;
	mul.f32 	%f38, %f36, 0f40400000;
	sub.f32 	%f39, %f21, %f37;
	fma.rn.f32 	%f40, %f26, 0f3FB8AA3B, %f39;
	fma.rn.f32 	%f41, %f32, 0f3FB8AA3B, %f40;
	fma.rn.f32 	%f42, %f26, 0f32A55E34, %f41;
	fma.rn.f32 	%f43, %f38, %f32, %f42;
	fma.rn.f32 	%f44, %f36, %f26, %f43;
	add.rn.f32 	%f45, %f37, %f44;
	mov.f32 	%f46, 0f40000000;
	mul.rn.f32 	%f47, %f45, %f46;
	cvt.rni.f32.f32 	%f48, %f47;
	sub.f32 	%f49, %f47, %f48;
	neg.f32 	%f50, %f47;
	fma.rn.f32 	%f51, %f45, 0f40000000, %f50;
	neg.f32 	%f52, %f37;
	add.rn.f32 	%f53, %f45, %f52;
	neg.f32 	%f54, %f53;
	add.rn.f32 	%f55, %f44, %f54;
	fma.rn.f32 	%f56, %f55, 0f40000000, %f51;
	add.f32 	%f57, %f49, %f56;
	setp.gt.f32 	%p4, %f48, 0f00000000;
	selp.b32 	%r9, 0, -2097152000, %p4;
	setp.neu.f32 	%p5, %f1, 0f00000000;
	setp.neu.f32 	%p6, %f2, 0f7F800000;
	setp.lt.f32 	%p7, %f47, 0f00000000;
	selp.f32 	%f58, 0f00000000, 0f7F800000, %p7;
	abs.f32 	%f59, %f47;
	setp.gt.f32 	%p8, %f59, 0f43180000;
	cvt.rzi.s32.f32 	%r10, %f48;
	shl.b32 	%r11, %r10, 23;
	sub.s32 	%r12, %r11, %r9;
	mov.b32 	%f60, %r12;
	add.s32 	%r13, %r9, 2130706432;
	mov.b32 	%f61, %r13;
	fma.rn.f32 	%f62, %f57, 0f391FCB8E, 0f3AAF85ED;
	fma.rn.f32 	%f63, %f62, %f57, 0f3C1D9856;
	fma.rn.f32 	%f64, %f63, %f57, 0f3D6357BB;
	fma.rn.f32 	%f65, %f64, %f57, 0f3E75FDEC;
	fma.rn.f32 	%f66, %f65, %f57, 0f3F317218;
	fma.rn.f32 	%f67, %f66, %f57, 0f3F800000;
	mul.f32 	%f68, %f67, %f61;
	mul.f32 	%f69, %f68, %f60;
	selp.f32 	%f133, %f58, %f69, %p8;
	and.pred  	%p9, %p5, %p6;
	@%p9 bra 	$L__BB1_5;
	add.f32 	%f70, %f1, %f1;
	mov.b32 	%r14, %f70;
	and.b32  	%r15, %r14, 2147483647;
	mov.b32 	%f133, %r15;
$L__BB1_5:
	cvta.to.global.u64 	%rd11, %rd2;
	add.s64 	%rd13, %rd11, %rd8;
	ld.global.f32 	%f73, [%rd13];
	cvta.to.global.u64 	%rd14, %rd3;
	add.s64 	%rd15, %rd14, %rd8;
	ld.global.f32 	%f74, [%rd15];
	sub.f32 	%f7, %f73, %f74;
	abs.f32 	%f8, %f7;
	setp.eq.f32 	%p10, %f7, 0f3F800000;
	mov.f32 	%f134, 0f3F800000;
	@%p10 bra 	$L__BB1_10;
	setp.num.f32 	%p11, %f8, %f8;
	@%p11 bra 	$L__BB1_8;
	mov.f32 	%f130, 0f40000000;
	add.rn.f32 	%f134, %f7, %f130;
	bra.uni 	$L__BB1_10;
$L__BB1_8:
	setp.lt.f32 	%p12, %f8, 0f00800000;
	mul.f32 	%f75, %f8, 0f4B800000;
	selp.f32 	%f76, %f75, %f8, %p12;
	mov.b32 	%r16, %f76;
	add.s32 	%r17, %r16, -1060439283;
	and.b32  	%r18, %r17, -8388608;
	sub.s32 	%r19, %r16, %r18;
	mov.b32 	%f77, %r19;
	cvt.rn.f32.s32 	%f78, %r18;
	selp.f32 	%f79, 0fC1C00000, 0f00000000, %p12;
	fma.rn.f32 	%f80, %f78, 0f34000000, %f79;
	add.f32 	%f81, %f77, 0fBF800000;
	add.f32 	%f82, %f77, 0f3F800000;
	rcp.approx.ftz.f32 	%f83, %f82;
	add.f32 	%f84, %f81, %f81;
	mul.f32 	%f85, %f84, %f83;
	mul.f32 	%f86, %f85, %f85;
	neg.f32 	%f87, %f85;
	sub.f32 	%f88, %f81, %f85;
	add.f32 	%f89, %f88, %f88;
	fma.rn.f32 	%f90, %f87, %f81, %f89;
	mul.rn.f32 	%f91, %f83, %f90;
	fma.rn.f32 	%f92, %f86, 0f3A2C32E4, 0f3B52E7DB;
	fma.rn.f32 	%f93, %f92, %f86, 0f3C93BB73;
	fma.rn.f32 	%f94, %f93, %f86, 0f3DF6384F;
	mul.rn.f32 	%f95, %f94, %f86;
	fma.rn.f32 	%f96, %f85, 0f3FB8AA3B, %f80;
	mul.f32 	%f97, %f95, 0f40400000;
	sub.f32 	%f98, %f80, %f96;
	fma.rn.f32 	%f99, %f85, 0f3FB8AA3B, %f98;
	fma.rn.f32 	%f100, %f91, 0f3FB8AA3B, %f99;
	fma.rn.f32 	%f101, %f85, 0f32A55E34, %f100;
	fma.rn.f32 	%f102, %f97, %f91, %f101;
	fma.rn.f32 	%f103, %f95, %f85, %f102;
	add.rn.f32 	%f104, %f96, %f103;
	mov.f32 	%f105, 0f40000000;
	mul.rn.f32 	%f106, %f104, %f105;
	cvt.rni.f32.f32 	%f107, %f106;
	sub.f32 	%f108, %f106, %f107;
	neg.f32 	%f109, %f106;
	fma.rn.f32 	%f110, %f104, 0f40000000, %f109;
	neg.f32 	%f111, %f96;
	add.rn.f32 	%f112, %f104, %f111;
	neg.f32 	%f113, %f112;
	add.rn.f32 	%f114, %f103, %f113;
	fma.rn.f32 	%f115, %f114, 0f40000000, %f110;
	add.f32 	%f116, %f108, %f115;
	setp.gt.f32 	%p13, %f107, 0f00000000;
	selp.b32 	%r20, 0, -2097152000, %p13;
	setp.neu.f32 	%p14, %f7, 0f00000000;
	setp.neu.f32 	%p15, %f8, 0f7F800000;
	setp.lt.f32 	%p16, %f106, 0f00000000;
	selp.f32 	%f117, 0f00000000, 0f7F800000, %p16;
	abs.f32 	%f118, %f106;
	setp.gt.f32 	%p17, %f118, 0f43180000;
	cvt.rzi.s32.f32 	%r21, %f107;
	shl.b32 	%r22, %r21, 23;
	sub.s32 	%r23, %r22, %r20;
	mov.b32 	%f119, %r23;
	add.s32 	%r24, %r20, 2130706432;
	mov.b32 	%f120, %r24;
	fma.rn.f32 	%f121, %f116, 0f391FCB8E, 0f3AAF85ED;
	fma.rn.f32 	%f122, %f121, %f116, 0f3C1D9856;
	fma.rn.f32 	%f123, %f122, %f116, 0f3D6357BB;
	fma.rn.f32 	%f124, %f123, %f116, 0f3E75FDEC;
	fma.rn.f32 	%f125, %f124, %f116, 0f3F317218;
	fma.rn.f32 	%f126, %f125, %f116, 0f3F800000;
	mul.f32 	%f127, %f126, %f120;
	mul.f32 	%f128, %f127, %f119;
	selp.f32 	%f134, %f117, %f128, %p17;
	and.pred  	%p18, %p14, %p15;
	@%p18 bra 	$L__BB1_10;
	add.f32 	%f129, %f7, %f7;
	mov.b32 	%r25, %f129;
	and.b32  	%r26, %r25, 2147483647;
	mov.b32 	%f134, %r26;
$L__BB1_10:
	cvta.to.global.u64 	%rd16, %rd1;
	add.f32 	%f131, %f133, %f134;
	sqrt.rn.f32 	%f132, %f131;
	add.s64 	%rd18, %rd16, %rd8;
	st.global.f32 	[%rd18], %f132;
	ret;

}
	// .globl	_Z15preval_jacobianPfS_S_S_S_S_S_
.visible .entry _Z15preval_jacobianPfS_S_S_S_S_S_(
	.param .u64 .ptr .align 1 _Z15preval_jacobianPfS_S_S_S_S_S__param_0,
	.param .u64 .ptr .align 1 _Z15preval_jacobianPfS_S_S_S_S_S__param_1,
	.param .u64 .ptr .align 1 _Z15preval_jacobianPfS_S_S_S_S_S__param_2,
	.param .u64 .ptr .align 1 _Z15preval_jacobianPfS_S_S_S_S_S__param_3,
	.param .u64 .ptr .align 1 _Z15preval_jacobianPfS_S_S_S_S_S__param_4,
	.param .u64 .ptr .align 1 _Z15preval_jacobianPfS_S_S_S_S_S__param_5,
	.param .u64 .ptr .align 1 _Z15preval_jacobianPfS_S_S_S_S_S__param_6
)
{
	.reg .b32 	%r<5>;
	.reg .b32 	%f<14>;
	.reg .b64 	%rd<23>;

	ld.param.u64 	%rd1, [_Z15preval_jacobianPfS_S_S_S_S_S__param_0];
	ld.param.u64 	%rd2, [_Z15preval_jacobianPfS_S_S_S_S_S__param_1];
	ld.param.u64 	%rd3, [_Z15preval_jacobianPfS_S_S_S_S_S__param_2];
	ld.param.u64 	%rd4, [_Z15preval_jacobianPfS_S_S_S_S_S__param_3];
	ld.param.u64 	%rd5, [_Z15preval_jacobianPfS_S_S_S_S_S__param_4];
	ld.param.u64 	%rd6, [_Z15preval_jacobianPfS_S_S_S_S_S__param_5];
	ld.param.u64 	%rd7, [_Z15preval_jacobianPfS_S_S_S_S_S__param_6];
	cvta.to.global.u64 	%rd8, %rd1;
	cvta.to.global.u64 	%rd9, %rd7;
	cvta.to.global.u64 	%rd10, %rd6;
	cvta.to.global.u64 	%rd11, %rd5;
	cvta.to.global.u64 	%rd12, %rd4;
	cvta.to.global.u64 	%rd13, %rd3;
	cvta.to.global.u64 	%rd14, %rd2;
	mov.u32 	%r1, %ntid.x;
	mov.u32 	%r2, %ctaid.x;
	mov.u32 	%r3, %tid.x;
	mad.lo.s32 	%r4, %r1, %r2, %r3;
	mul.wide.s32 	%rd15, %r4, 4;
	add.s64 	%rd16, %rd14, %rd15;
	ld.global.f32 	%f1, [%rd16];
	add.s64 	%rd17, %rd13, %rd15;
	ld.global.f32 	%f2, [%rd17];
	add.s64 	%rd18, %rd12, %rd15;
	ld.global.f32 	%f3, [%rd18];
	add.s64 	%rd19, %rd11, %rd15;
	ld.global.f32 	%f4, [%rd19];
	add.s64 	%rd20, %rd10, %rd15;
	ld.global.f32 	%f5, [%rd20];
	add.s64 	%rd21, %rd9, %rd15;
	ld.global.f32 	%f6, [%rd21];
	sub.f32 	%f7, %f3, %f1;
	sub.f32 	%f8, %f6, %f2;
	mul.f32 	%f9, %f7, %f8;
	sub.f32 	%f10, %f5, %f1;
	sub.f32 	%f11, %f4, %f2;
	mul.f32 	%f12, %f11, %f10;
	sub.f32 	%f13, %f9, %f12;
	add.s64 	%rd22, %rd8, %rd15;
	st.global.f32 	[%rd22], %f13;
	ret;

}
	// .globl	_Z14preval_normalsPfS_S_S_S_S_S_S_S_S_S_S_Pi
.visible .entry _Z14preval_normalsPfS_S_S_S_S_S_S_S_S_S_S_Pi(
	.param .u64 .ptr .align 1 _Z14preval_normalsPfS_S_S_S_S_S_S_S_S_S_S_Pi_param_0,
	.param .u64 .ptr .align 1 _Z14preval_normalsPfS_S_S_S_S_S_S_S_S_S_S_Pi_param_1,
	.param .u64 .ptr .align 1 _Z14preval_normalsPfS_S_S_S_S_S_S_S_S_S_S_Pi_param_2,
	.param .u64 .ptr .align 1 _Z14preval_normalsPfS_S_S_S_S_S_S_S_S_S_S_Pi_param_3,
	.param .u64 .ptr .align 1 _Z14preval_normalsPfS_S_S_S_S_S_S_S_S_S_S_Pi_param_4,
	.param .u64 .ptr .align 1 _Z14preval_normalsPfS_S_S_S_S_S_S_S_S_S_S_Pi_param_5,
	.param .u64 .ptr .align 1 _Z14preval_normalsPfS_S_S_S_S_S_S_S_S_S_S_Pi_param_6,
	.param .u64 .ptr .align 1 _Z14preval_normalsPfS_S_S_S_S_S_S_S_S_S_S_Pi_param_7,
	.param .u64 .ptr .align 1 _Z14preval_normalsPfS_S_S_S_S_S_S_S_S_S_S_Pi_param_8,
	.param .u64 .ptr .align 1 _Z14preval_normalsPfS_S_S_S_S_S_S_S_S_S_S_Pi_param_9,
	.param .u64 .ptr .align 1 _Z14preval_normalsPfS_S_S_S_S_S_S_S_S_S_S_Pi_param_10,
	.param .u64 .ptr .align 1 _Z14preval_normalsPfS_S_S_S_S_S_S_S_S_S_S_Pi_param_11,
	.param .u64 .ptr .align 1 _Z14preval_normalsPfS_S_S_S_S_S_S_S_S_S_S_Pi_param_12
)
{
	.reg .pred 	%p<52>;
	.reg .b32 	%r<28>;
	.reg .b32 	%f<153>;
	.reg .b64 	%rd<45>;

	ld.param.u64 	%rd3, [_Z14preval_normalsPfS_S_S_S_S_S_S_S_S_S_S_Pi_param_2];
	ld.param.u64 	%rd4, [_Z14preval_normalsPfS_S_S_S_S_S_S_S_S_S_S_Pi_param_3];
	ld.param.u64 	%rd5, [_Z14preval_normalsPfS_S_S_S_S_S_S_S_S_S_S_Pi_param_4];
	ld.param.u64 	%rd6, [_Z14preval_normalsPfS_S_S_S_S_S_S_S_S_S_S_Pi_param_5];
	ld.param.u64 	%rd7, [_Z14preval_normalsPfS_S_S_S_S_S_S_S_S_S_S_Pi_param_6];
	ld.param.u64 	%rd8, [_Z14preval_normalsPfS_S_S_S_S_S_S_S_S_S_S_Pi_param_7];
	ld.param.u64 	%rd9, [_Z14preval_normalsPfS_S_S_S_S_S_S_S_S_S_S_Pi_param_8];
	ld.param.u64 	%rd10, [_Z14preval_normalsPfS_S_S_S_S_S_S_S_S_S_S_Pi_param_9];
	ld.param.u64 	%rd11, [_Z14preval_normalsPfS_S_S_S_S_S_S_S_S_S_S_Pi_param_10];
	ld.param.u64 	%rd12, [_Z14preval_normalsPfS_S_S_S_S_S_S_S_S_S_S_Pi_param_11];
	ld.param.u64 	%rd13, [_Z14preval_normalsPfS_S_S_S_S_S_S_S_S_S_S_Pi_param_12];
	cvta.to.global.u64 	%rd14, %rd6;
	cvta.to.global.u64 	%rd15, %rd5;
	cvta.to.global.u64 	%rd16, %rd4;
	cvta.to.global.u64 	%rd17, %rd3;
	cvta.to.global.u64 	%rd18, %rd12;
	cvta.to.global.u64 	%rd19, %rd11;
	cvta.to.global.u64 	%rd20, %rd10;
	cvta.to.global.u64 	%rd21, %rd9;
	cvta.to.global.u64 	%rd22, %rd8;
	cvta.to.global.u64 	%rd23, %rd7;
	cvta.to.global.u64 	%rd24, %rd13;
	mov.u32 	%r2, %ntid.x;
	mov.u32 	%r3, %ctaid.x;
	mov.u32 	%r4, %tid.x;
	mad.lo.s32 	%r1, %r2, %r3, %r4;
	mul.wide.s32 	%rd25, %r1, 4;
	add.s64 	%rd26, %rd24, %rd25;
	ld.global.u32 	%r5, [%rd26];
	mul.wide.s32 	%rd27, %r5, 4;
	add.s64 	%rd28, %rd23, %rd27;
	ld.global.f32 	%f1, [%rd28];
	add.s64 	%rd29, %rd22, %rd27;
	ld.global.f32 	%f2, [%rd29];
	add.s64 	%rd30, %rd21, %rd27;
	ld.global.f32 	%f3, [%rd30];
	add.s64 	%rd31, %rd20, %rd27;
	ld.global.f32 	%f4, [%rd31];
	add.s64 	%rd32, %rd19, %rd27;
	ld.global.f32 	%f5, [%rd32];
	add.s64 	%rd33, %rd18, %rd27;
	ld.global.f32 	%f6, [%rd33];
	add.s64 	%rd34, %rd17, %rd25;
	ld.global.f32 	%f7, [%rd34];
	add.s64 	%rd35, %rd16, %rd25;
	ld.global.f32 	%f8, [%rd35];
	add.s64 	%rd36, %rd15, %rd25;
	ld.global.f32 	%f9, [%rd36];
	add.s64 	%rd37, %rd14, %rd25;
	ld.global.f32 	%f10, [%rd37];
	sub.f32 	%f11, %f7, %f9;
	sub.f32 	%f12, %f8, %f10;
	abs.f32 	%f13, %f11;
	setp.eq.f32 	%p3, %f11, 0f3F800000;
	mov.f32 	%f149, 0f3F800000;
	@%p3 bra 	$L__BB3_5;
	setp.num.f32 	%p4, %f13, %f13;
	@%p4 bra 	$L__BB3_3;
	mov.f32 	%f83, 0f40000000;
	add.rn.f32 	%f149, %f11, %f83;
	bra.uni 	$L__BB3_5;
$L__BB3_3:
	setp.lt.f32 	%p5, %f13, 0f00800000;
	mul.f32 	%f28, %f13, 0f4B800000;
	selp.f32 	%f29, %f28, %f13, %p5;
	mov.b32 	%r6, %f29;
	add.s32 	%r7, %r6, -1060439283;
	and.b32  	%r8, %r7, -8388608;
	sub.s32 	%r9, %r6, %r8;
	mov.b32 	%f30, %r9;
	cvt.rn.f32.s32 	%f31, %r8;
	selp.f32 	%f32, 0fC1C00000, 0f00000000, %p5;
	fma.rn.f32 	%f33, %f31, 0f34000000, %f32;
	add.f32 	%f34, %f30, 0fBF800000;
	add.f32 	%f35, %f30, 0f3F800000;
	rcp.approx.ftz.f32 	%f36, %f35;
	add.f32 	%f37, %f34, %f34;
	mul.f32 	%f38, %f37, %f36;
	mul.f32 	%f39, %f38, %f38;
	neg.f32 	%f40, %f38;
	sub.f32 	%f41, %f34, %f38;
	add.f32 	%f42, %f41, %f41;
	fma.rn.f32 	%f43, %f40, %f34, %f42;
	mul.rn.f32 	%f44, %f36, %f43;
	fma.rn.f32 	%f45, %f39, 0f3A2C32E4, 0f3B52E7DB;
	fma.rn.f32 	%f46, %f45, %f39, 0f3C93BB73;
	fma.rn.f32 	%f47, %f46, %f39, 0f3DF6384F;
	mul.rn.f32 	%f48, %f47, %f39;
	fma.rn.f32 	%f49, %f38, 0f3FB8AA3B, %f33;
	mul.f32 	%f50, %f48, 0f40400000;
	sub.f32 	%f51, %f33, %f49;
	fma.rn.f32 	%f52, %f38, 0f3FB8AA3B, %f51;
	fma.rn.f32 	%f53, %f44, 0f3FB8AA3B, %f52;
	fma.rn.f32 	%f54, %f38, 0f32A55E34, %f53;
	fma.rn.f32 	%f55, %f50, %f44, %f54;
	fma.rn.f32 	%f56, %f48, %f38, %f55;
	add.rn.f32 	%f57, %f49, %f56;
	mov.f32 	%f58, 0f40000000;
	mul.rn.f32 	%f59, %f57, %f58;
	cvt.rni.f32.f32 	%f60, %f59;
	sub.f32 	%f61, %f59, %f60;
	neg.f32 	%f62, %f59;
	fma.rn.f32 	%f63, %f57, 0f40000000, %f62;
	neg.f32 	%f64, %f49;
	add.rn.f32 	%f65, %f57, %f64;
	neg.f32 	%f66, %f65;
	add.rn.f32 	%f67, %f56, %f66;
	fma.rn.f32 	%f68, %f67, 0f40000000, %f63;
	add.f32 	%f69, %f61, %f68;
	setp.gt.f32 	%p6, %f60, 0f00000000;
	selp.b32 	%r10, 0, -2097152000, %p6;
	setp.neu.f32 	%p7, %f11, 0f00000000;
	setp.neu.f32 	%p8, %f13, 0f7F800000;
	setp.lt.f32 	%p9, %f59, 0f00000000;
	selp.f32 	%f70, 0f00000000, 0f7F800000, %p9;
	abs.f32 	%f71, %f59;
	setp.gt.f32 	%p10, %f71, 0f43180000;
	cvt.rzi.s32.f32 	%r11, %f60;
	shl.b32 	%r12, %r11, 23;
	sub.s32 	%r13, %r12, %r10;
	mov.b32 	%f72, %r13;
	add.s32 	%r14, %r10, 2130706432;
	mov.b32 	%f73, %r14;
	fma.rn.f32 	%f74, %f69, 0f391FCB8E, 0f3AAF85ED;
	fma.rn.f32 	%f75, %f74, %f69, 0f3C1D9856;
	fma.rn.f32 	%f76, %f75, %f69, 0f3D6357BB;
	fma.rn.f32 	%f77, %f76, %f69, 0f3E75FDEC;
	fma.rn.f32 	%f78, %f77, %f69, 0f3F317218;
	fma.rn.f32 	%f79, %f78, %f69, 0f3F800000;
	mul.f32 	%f80, %f79, %f73;
	mul.f32 	%f81, %f80, %f72;
	selp.f32 	%f149, %f70, %f81, %p10;
	and.pred  	%p11, %p7, %p8;
	@%p11 bra 	$L__BB3_5;
	add.f32 	%f82, %f11, %f11;
	mov.b32 	%r15, %f82;
	and.b32  	%r16, %r15, 2147483647;
	mov.b32 	%f149, %r16;
$L__BB3_5:
	abs.f32 	%f18, %f12;
	setp.eq.f32 	%p12, %f12, 0f3F800000;
	mov.f32 	%f150, 0f3F800000;
	@%p12 bra 	$L__BB3_10;
	setp.num.f32 	%p13, %f18, %f18;
	@%p13 bra 	$L__BB3_8;
	mov.f32 	%f140, 0f40000000;
	add.rn.f32 	%f150, %f12, %f140;
	bra.uni 	$L__BB3_10;
$L__BB3_8:
	setp.lt.f32 	%p14, %f18, 0f00800000;
	mul.f32 	%f85, %f18, 0f4B800000;
	selp.f32 	%f86, %f85, %f18, %p14;
	mov.b32 	%r17, %f86;
	add.s32 	%r18, %r17, -1060439283;
	and.b32  	%r19, %r18, -8388608;
	sub.s32 	%r20, %r17, %r19;
	mov.b32 	%f87, %r20;
	cvt.rn.f32.s32 	%f88, %r19;
	selp.f32 	%f89, 0fC1C00000, 0f00000000, %p14;
	fma.rn.f32 	%f90, %f88, 0f34000000, %f89;
	add.f32 	%f91, %f87, 0fBF800000;
	add.f32 	%f92, %f87, 0f3F800000;
	rcp.approx.ftz.f32 	%f93, %f92;
	add.f32 	%f94, %f91, %f91;
	mul.f32 	%f95, %f94, %f93;
	mul.f32 	%f96, %f95, %f95;
	neg.f32 	%f97, %f95;
	sub.f32 	%f98, %f91, %f95;
	add.f32 	%f99, %f98, %f98;
	fma.rn.f32 	%f100, %f97, %f91, %f99;
	mul.rn.f32 	%f101, %f93, %f100;
	fma.rn.f32 	%f102, %f96, 0f3A2C32E4, 0f3B52E7DB;
	fma.rn.f32 	%f103, %f102, %f96, 0f3C93BB73;
	fma.rn.f32 	%f104, %f103, %f96, 0f3DF6384F;
	mul.rn.f32 	%f105, %f104, %f96;
	fma.rn.f32 	%f106, %f95, 0f3FB8AA3B, %f90;
	mul.f32 	%f107, %f105, 0f40400000;
	sub.f32 	%f108, %f90, %f106;
	fma.rn.f32 	%f109, %f95, 0f3FB8AA3B, %f108;
	fma.rn.f32 	%f110, %f101, 0f3FB8AA3B, %f109;
	fma.rn.f32 	%f111, %f95, 0f32A55E34, %f110;
	fma.rn.f32 	%f112, %f107, %f101, %f111;
	fma.rn.f32 	%f113, %f105, %f95, %f112;
	add.rn.f32 	%f114, %f106, %f113;
	mov.f32 	%f115, 0f40000000;
	mul.rn.f32 	%f116, %f114, %f115;
	cvt.rni.f32.f32 	%f117, %f116;
	sub.f32 	%f118, %f116, %f117;
	neg.f32 	%f119, %f116;
	fma.rn.f32 	%f120, %f114, 0f40000000, %f119;
	neg.f32 	%f121, %f106;
	add.rn.f32 	%f122, %f114, %f121;
	neg.f32 	%f123, %f122;
	add.rn.f32 	%f124, %f113, %f123;
	fma.rn.f32 	%f125, %f124, 0f40000000, %f120;
	add.f32 	%f126, %f118, %f125;
	setp.gt.f32 	%p15, %f117, 0f00000000;
	selp.b32 	%r21, 0, -2097152000, %p15;
	setp.neu.f32 	%p16, %f12, 0f00000000;
	setp.neu.f32 	%p17, %f18, 0f7F800000;
	setp.lt.f32 	%p18, %f116, 0f00000000;
	selp.f32 	%f127, 0f00000000, 0f7F800000, %p18;
	abs.f32 	%f128, %f116;
	setp.gt.f32 	%p19, %f128, 0f43180000;
	cvt.rzi.s32.f32 	%r22, %f117;
	shl.b32 	%r23, %r22, 23;
	sub.s32 	%r24, %r23, %r21;
	mov.b32 	%f129, %r24;
	add.s32 	%r25, %r21, 2130706432;
	mov.b32 	%f130, %r25;
	fma.rn.f32 	%f131, %f126, 0f391FCB8E, 0f3AAF85ED;
	fma.rn.f32 	%f132, %f131, %f126, 0f3C1D9856;
	fma.rn.f32 	%f133, %f132, %f126, 0f3D6357BB;
	fma.rn.f32 	%f134, %f133, %f126, 0f3E75FDEC;
	fma.rn.f32 	%f135, %f134, %f126, 0f3F317218;
	fma.rn.f32 	%f136, %f135, %f126, 0f3F800000;
	mul.f32 	%f137, %f136, %f130;
	mul.f32 	%f138, %f137, %f129;
	selp.f32 	%f150, %f127, %f138, %p19;
	and.pred  	%p20, %p16, %p17;
	@%p20 bra 	$L__BB3_10;
	add.f32 	%f139, %f12, %f12;
	mov.b32 	%r26, %f139;
	and.b32  	%r27, %r26, 2147483647;
	mov.b32 	%f150, %r27;
$L__BB3_10:
	add.f32 	%f23, %f149, %f150;
	setp.eq.f32 	%p21, %f1, %f7;
	setp.eq.f32 	%p22, %f2, %f8;
	and.pred  	%p1, %p21, %p22;
	setp.eq.f32 	%p23, %f3, %f9;
	and.pred  	%p24, %p1, %p23;
	setp.eq.f32 	%p25, %f4, %f10;
	and.pred  	%p26, %p24, %p25;
	mov.f32 	%f151, %f5;
	mov.f32 	%f152, %f6;
	@%p26 bra 	$L__BB3_16;
	setp.eq.f32 	%p27, %f1, %f9;
	setp.eq.f32 	%p28, %f2, %f10;
	and.pred  	%p2, %p27, %p28;
	setp.eq.f32 	%p29, %f3, %f7;
	and.pred  	%p30, %p2, %p29;
	setp.eq.f32 	%p31, %f4, %f8;
	and.pred  	%p32, %p30, %p31;
	mov.f32 	%f151, %f5;
	mov.f32 	%f152, %f6;
	@%p32 bra 	$L__BB3_16;
	setp.eq.f32 	%p33, %f4, %f8;
	setp.eq.f32 	%p34, %f3, %f7;
	and.pred  	%p35, %p34, %p33;
	setp.eq.f32 	%p36, %f5, %f9;
	and.pred  	%p37, %p35, %p36;
	setp.eq.f32 	%p38, %f6, %f10;
	and.pred  	%p39, %p37, %p38;
	mov.f32 	%f151, %f1;
	mov.f32 	%f152, %f2;
	@%p39 bra 	$L__BB3_16;
	setp.eq.f32 	%p40, %f4, %f10;
	setp.eq.f32 	%p41, %f3, %f9;
	and.pred  	%p42, %p41, %p40;
	setp.eq.f32 	%p43, %f5, %f7;
	and.pred  	%p44, %p42, %p43;
	setp.eq.f32 	%p45, %f6, %f8;
	and.pred  	%p46, %p44, %p45;
	mov.f32 	%f151, %f1;
	mov.f32 	%f152, %f2;
	@%p46 bra 	$L__BB3_16;
	setp.eq.f32 	%p47, %f6, %f10;
	setp.eq.f32 	%p48, %f5, %f9;
	and.pred  	%p49, %p1, %p48;
	and.pred  	%p50, %p49, %p47;
	mov.f32 	%f151, %f3;
	mov.f32 	%f152, %f4;
	@%p50 bra 	$L__BB3_16;
	mov.f32 	%f151, %f3;
	mov.f32 	%f152, %f4;
$L__BB3_16:
	ld.param.u64 	%rd44, [_Z14preval_normalsPfS_S_S_S_S_S_S_S_S_S_S_Pi_param_1];
	ld.param.u64 	%rd43, [_Z14preval_normalsPfS_S_S_S_S_S_S_S_S_S_S_Pi_param_0];
	cvta.to.global.u64 	%rd38, %rd43;
	cvta.to.global.u64 	%rd39, %rd44;
	sqrt.rn.f32 	%f141, %f23;
	mul.f32 	%f142, %f11, %f152;
	mul.f32 	%f143, %f12, %f151;
	setp.lt.f32 	%p51, %f142, %f143;
	neg.f32 	%f144, %f141;
	selp.f32 	%f145, %f144, %f141, %p51;
	neg.f32 	%f146, %f12;
	div.rn.f32 	%f147, %f146, %f145;
	add.s64 	%rd41, %rd38, %rd25;
	st.global.f32 	[%rd41], %f147;
	div.rn.f32 	%f148, %f11, %f145;
	add.s64 	%rd42, %rd39, %rd25;
	st.global.f32 	[%rd42], %f148;
	ret;

}
	// .globl	_Z12eval_riemannPfS_S_S_S_S_S_S_S_S_S_S_PiS0_S0_S0_S_S_iii
.visible .entry _Z12eval_riemannPfS_S_S_S_S_S_S_S_S_S_S_PiS0_S0_S0_S_S_iii(
	.param .u64 .ptr .align 1 _Z12eval_riemannPfS_S_S_S_S_S_S_S_S_S_S_PiS0_S0_S0_S_S_iii_param_0,
	.param .u64 .ptr .align 1 _Z12eval_riemannPfS_S_S_S_S_S_S_S_S_S_S_PiS0_S0_S0_S_S_iii_param_1,
	.param .u64 .ptr .align 1 _Z12eval_riemannPfS_S_S_S_S_S_S_S_S_S_S_PiS0_S0_S0_S_S_iii_param_2,
	.param .u64 .ptr .align 1 _Z12eval_riemannPfS_S_S_S_S_S_S_S_S_S_S_PiS0_S0_S0_S_S_iii_param_3,
	.param .u64 .ptr .align 1 _Z12eval_riemannPfS_S_S_S_S_S_S_S_S_S_S_PiS0_S0_S0_S_S_iii_param_4,
	.param .u64 .ptr .align 1 _Z12eval_riemannPfS_S_S_S_S_S_S_S_S_S_S_PiS0_S0_S0_S_S_iii_param_5,
	.param .u64 .ptr .align 1 _Z12eval_riemannPfS_S_S_S_S_S_S_S_S_S_S_PiS0_S0_S0_S_S_iii_param_6,
	.param .u64 .ptr .align 1 _Z12eval_riemannPfS_S_S_S_S_S_S_S_S_S_S_PiS0_S0_S0_S_S_iii_param_7,
	.param .u64 .ptr .align 1 _Z12eval_riemannPfS_S_S_S_S_S_S_S_S_S_S_PiS0_S0_S0_S_S_iii_param_8,
	.param .u64 .ptr .align 1 _Z12eval_riemannPfS_S_S_S_S_S_S_S_S_S_S_PiS0_S0_S0_S_S_iii_param_9,
	.param .u64 .ptr .align 1 _Z12eval_riemannPfS_S_S_S_S_S_S_S_S_S_S_PiS0_S0_S0_S_S_iii_param_10,
	.param .u64 .ptr .align 1 _Z12eval_riemannPfS_S_S_S_S_S_S_S_S_S_S_PiS0_S0_S0_S_S_iii_param_11,
	.param .u64 .ptr .align 1 _Z12eval_riemannPfS_S_S_S_S_S_S_S_S_S_S_PiS0_S0_S0_S_S_iii_param_12,
	.param .u64 .ptr .align 1 _Z12eval_riemannPfS_S_S_S_S_S_S_S_S_S_S_PiS0_S0_S0_S_S_iii_param_13,
	.param .u64 .ptr .align 1 _Z12eval_riemannPfS_S_S_S_S_S_S_S_S_S_S_PiS0_S0_S0_S_S_iii_param_14,
	.param .u64 .ptr .align 1 _Z12eval_riemannPfS_S_S_S_S_S_S_S_S_S_S_PiS0_S0_S0_S_S_iii_param_15,
	.param .u64 .ptr .align 1 _Z12eval_riemannPfS_S_S_S_S_S_S_S_S_S_S_PiS0_S0_S0_S_S_iii_param_16,
	.param .u64 .ptr .align 1 _Z12eval_riemannPfS_S_S_S_S_S_S_S_S_S_S_PiS0_S0_S0_S_S_iii_param_17,
	.param .u32 _Z12eval_riemannPfS_S_S_S_S_S_S_S_S_S_S_PiS0_S0_S0_S_S_iii_param_18,
	.param .u32 _Z12eval_riemannPfS_S_S_S_S_S_S_S_S_S_S_PiS0_S0_S0_S_S_iii_param_19,
	.param .u32 _Z12eval_riemannPfS_S_S_S_S_S_S_S_S_S_S_PiS0_S0_S0_S_S_iii_param_20
)
{
	.reg .pred 	%p<25>;
	.reg .b32 	%r<82>;
	.reg .b32 	%f<64>;
	.reg .b64 	%rd<68>;

	ld.param.u64 	%rd19, [_Z12eval_riemannPfS_S_S_S_S_S_S_S_S_S_S_PiS0_S0_S0_S_S_iii_param_1];
	ld.param.u64 	%rd15, [_Z12eval_riemannPfS_S_S_S_S_S_S_S_S_S_S_PiS0_S0_S0_S_S_iii_param_12];
	ld.param.u64 	%rd16, [_Z12eval_riemannPfS_S_S_S_S_S_S_S_S_S_S_PiS0_S0_S0_S_S_iii_param_13];
	ld.param.u64 	%rd17, [_Z12eval_riemannPfS_S_S_S_S_S_S_S_S_S_S_PiS0_S0_S0_S_S_iii_param_16];
	ld.param.u64 	%rd18, [_Z12eval_riemannPfS_S_S_S_S_S_S_S_S_S_S_PiS0_S0_S0_S_S_iii_param_17];
	ld.param.u32 	%r46, [_Z12eval_riemannPfS_S_S_S_S_S_S_S_S_S_S_PiS0_S0_S0_S_S_iii_param_18];
	ld.param.u32 	%r48, [_Z12eval_riemannPfS_S_S_S_S_S_S_S_S_S_S_PiS0_S0_S0_S_S_iii_param_19];
	ld.param.u32 	%r47, [_Z12eval_riemannPfS_S_S_S_S_S_S_S_S_S_S_PiS0_S0_S0_S_S_iii_param_20];
	cvta.to.global.u64 	%rd1, %rd19;
	mov.u32 	%r49, %ntid.x;
	mov.u32 	%r50, %ctaid.x;
	mov.u32 	%r51, %tid.x;
	mad.lo.s32 	%r1, %r49, %r50, %r51;
	setp.ge.s32 	%p1, %r1, %r48;
	@%p1 bra 	$L__BB4_42;
	cvta.to.global.u64 	%rd20, %rd15;
	cvta.to.global.u64 	%rd21, %rd16;
	cvta.to.global.u64 	%rd22, %rd17;
	cvta.to.global.u64 	%rd23, %rd18;
	mul.wide.s32 	%rd24, %r1, 4;
	add.s64 	%rd25, %rd20, %rd24;
	ld.global.u32 	%r2, [%rd25];
	add.s64 	%rd26, %rd21, %rd24;
	ld.global.u32 	%r3, [%rd26];
	add.s64 	%rd27, %rd22, %rd24;
	ld.global.f32 	%f1, [%rd27];
	add.s64 	%rd28, %rd23, %rd24;
	ld.global.f32 	%f2, [%rd28];
	bar.sync 	0;
	bar.sync 	0;
	bar.sync 	0;
	setp.lt.s32 	%p2, %r46, 0;
	@%p2 bra 	$L__BB4_42;
	add.f32 	%f3, %f1, %f2;
	add.s32 	%r4, %r46, 1;
	and.b32  	%r5, %r4, 7;
	setp.lt.u32 	%p3, %r46, 7;
	mov.b32 	%r80, 0;
	@%p3 bra 	$L__BB4_21;
	and.b32  	%r80, %r4, -8;
	neg.s32 	%r78, %r80;
	add.s32 	%r77, %r3, %r47;
	shl.b32 	%r9, %r47, 3;
	shl.b32 	%r53, %r47, 1;
	add.s32 	%r76, %r3, %r53;
	mad.lo.s32 	%r75, %r47, 3, %r3;
	shl.b32 	%r54, %r47, 2;
	add.s32 	%r74, %r3, %r54;
	mad.lo.s32 	%r73, %r47, 5, %r3;
	mad.lo.s32 	%r72, %r47, 6, %r3;
	mad.lo.s32 	%r71, %r47, 7, %r3;
	mul.wide.s32 	%rd3, %r47, 4;
	mov.u32 	%r69, %r2;
	mov.u32 	%r70, %r3;
$L__BB4_4:
	.pragma "nounroll";
	setp.eq.s32 	%p4, %r3, -1;
	mul.wide.s32 	%rd29, %r69, 4;
	add.s64 	%rd2, %rd1, %rd29;
	ld.global.f32 	%f4, [%rd2];
	add.f32 	%f5, %f3, %f4;
	st.global.f32 	[%rd2], %f5;
	@%p4 bra 	$L__BB4_6;
	mul.wide.s32 	%rd30, %r70, 4;
	add.s64 	%rd31, %rd1, %rd30;
	ld.global.f32 	%f6, [%rd31];
	sub.f32 	%f7, %f6, %f3;
	st.global.f32 	[%rd31], %f7;
$L__BB4_6:
	add.s64 	%rd4, %rd2, %rd3;
	ld.global.f32 	%f8, [%rd4];
	add.f32 	%f9, %f3, %f8;
	st.global.f32 	[%rd4], %f9;
	@%p4 bra 	$L__BB4_8;
	mul.wide.s32 	%rd32, %r77, 4;
	add.s64 	%rd33, %rd1, %rd32;
	ld.global.f32 	%f10, [%rd33];
	sub.f32 	%f11, %f10, %f3;
	st.global.f32 	[%rd33], %f11;
$L__BB4_8:
	add.s64 	%rd5, %rd4, %rd3;
	ld.global.f32 	%f12, [%rd5];
	add.f32 	%f13, %f3, %f12;
	st.global.f32 	[%rd5], %f13;
	@%p4 bra 	$L__BB4_10;
	mul.wide.s32 	%rd34, %r76, 4;
	add.s64 	%rd35, %rd1, %rd34;
	ld.global.f32 	%f14, [%rd35];
	sub.f32 	%f15, %f14, %f3;
	st.global.f32 	[%rd35], %f15;
$L__BB4_10:
	add.s64 	%rd6, %rd5, %rd3;
	ld.global.f32 	%f16, [%rd6];
	add.f32 	%f17, %f3, %f16;
	st.global.f32 	[%rd6], %f17;
	@%p4 bra 	$L__BB4_12;
	mul.wide.s32 	%rd36, %r75, 4;
	add.s64 	%rd37, %rd1, %rd36;
	ld.global.f32 	%f18, [%rd37];
	sub.f32 	%f19, %f18, %f3;
	st.global.f32 	[%rd37], %f19;
$L__BB4_12:
	add.s64 	%rd7, %rd6, %rd3;
	ld.global.f32 	%f20, [%rd7];
	add.f32 	%f21, %f3, %f20;
	st.global.f32 	[%rd7], %f21;
	@%p4 bra 	$L__BB4_14;
	mul.wide.s32 	%rd38, %r74, 4;
	add.s64 	%rd39, %rd1, %rd38;
	ld.global.f32 	%f22, [%rd39];
	sub.f32 	%f23, %f22, %f3;
	st.global.f32 	[%rd39], %f23;
$L__BB4_14:
	add.s64 	%rd8, %rd7, %rd3;
	ld.global.f32 	%f24, [%rd8];
	add.f32 	%f25, %f3, %f24;
	st.global.f32 	[%rd8], %f25;
	@%p4 bra 	$L__BB4_16;
	mul.wide.s32 	%rd40, %r73, 4;
	add.s64 	%rd41, %rd1, %rd40;
	ld.global.f32 	%f26, [%rd41];
	sub.f32 	%f27, %f26, %f3;
	st.global.f32 	[%rd41], %f27;
$L__BB4_16:
	add.s64 	%rd9, %rd8, %rd3;
	ld.global.f32 	%f28, [%rd9];
	add.f32 	%f29, %f3, %f28;
	st.global.f32 	[%rd9], %f29;
	@%p4 bra 	$L__BB4_18;
	mul.wide.s32 	%rd42, %r72, 4;
	add.s64 	%rd43, %rd1, %rd42;
	ld.global.f32 	%f30, [%rd43];
	sub.f32 	%f31, %f30, %f3;
	st.global.f32 	[%rd43], %f31;
$L__BB4_18:
	add.s64 	%rd44, %rd9, %rd3;
	ld.global.f32 	%f32, [%rd44];
	add.f32 	%f33, %f3, %f32;
	st.global.f32 	[%rd44], %f33;
	@%p4 bra 	$L__BB4_20;
	mul.wide.s32 	%rd45, %r71, 4;
	add.s64 	%rd46, %rd1, %rd45;
	ld.global.f32 	%f34, [%rd46];
	sub.f32 	%f35, %f34, %f3;
	st.global.f32 	[%rd46], %f35;
$L__BB4_20:
	add.s32 	%r78, %r78, 8;
	add.s32 	%r77, %r77, %r9;
	add.s32 	%r76, %r76, %r9;
	add.s32 	%r75, %r75, %r9;
	add.s32 	%r74, %r74, %r9;
	add.s32 	%r73, %r73, %r9;
	add.s32 	%r72, %r72, %r9;
	add.s32 	%r71, %r71, %r9;
	add.s32 	%r70, %r70, %r9;
	add.s32 	%r69, %r69, %r9;
	setp.ne.s32 	%p12, %r78, 0;
	@%p12 bra 	$L__BB4_4;
$L__BB4_21:
	setp.eq.s32 	%p13, %r5, 0;
	@%p13 bra 	$L__BB4_42;
	setp.lt.u32 	%p14, %r5, 4;
	@%p14 bra 	$L__BB4_32;
	setp.eq.s32 	%p15, %r3, -1;
	mul.lo.s32 	%r37, %r80, %r47;
	add.s32 	%r55, %r37, %r2;
	mul.wide.s32 	%rd47, %r55, 4;
	add.s64 	%rd10, %rd1, %rd47;
	ld.global.f32 	%f36, [%rd10];
	add.f32 	%f37, %f3, %f36;
	st.global.f32 	[%rd10], %f37;
	@%p15 bra 	$L__BB4_25;
	add.s32 	%r56, %r37, %r3;
	mul.wide.s32 	%rd48, %r56, 4;
	add.s64 	%rd49, %rd1, %rd48;
	ld.global.f32 	%f38, [%rd49];
	sub.f32 	%f39, %f38, %f3;
	st.global.f32 	[%rd49], %f39;
$L__BB4_25:
	setp.eq.s32 	%p16, %r3, -1;
	add.s32 	%r38, %r37, %r47;
	mul.wide.s32 	%rd11, %r47, 4;
	add.s64 	%rd12, %rd10, %rd11;
	ld.global.f32 	%f40, [%rd12];
	add.f32 	%f41, %f3, %f40;
	st.global.f32 	[%rd12], %f41;
	@%p16 bra 	$L__BB4_27;
	add.s32 	%r57, %r38, %r3;
	mul.wide.s32 	%rd50, %r57, 4;
	add.s64 	%rd51, %rd1, %rd50;
	ld.global.f32 	%f42, [%rd51];
	sub.f32 	%f43, %f42, %f3;
	st.global.f32 	[%rd51], %f43;
$L__BB4_27:
	setp.eq.s32 	%p17, %r3, -1;
	add.s32 	%r39, %r38, %r47;
	add.s64 	%rd13, %rd12, %rd11;
	ld.global.f32 	%f44, [%rd13];
	add.f32 	%f45, %f3, %f44;
	st.global.f32 	[%rd13], %f45;
	@%p17 bra 	$L__BB4_29;
	add.s32 	%r58, %r39, %r3;
	mul.wide.s32 	%rd52, %r58, 4;
	add.s64 	%rd53, %rd1, %rd52;
	ld.global.f32 	%f46, [%rd53];
	sub.f32 	%f47, %f46, %f3;
	st.global.f32 	[%rd53], %f47;
$L__BB4_29:
	setp.eq.s32 	%p18, %r3, -1;
	add.s64 	%rd54, %rd13, %rd11;
	ld.global.f32 	%f48, [%rd54];
	add.f32 	%f49, %f3, %f48;
	st.global.f32 	[%rd54], %f49;
	@%p18 bra 	$L__BB4_31;
	add.s32 	%r59, %r39, %r47;
	add.s32 	%r60, %r59, %r3;
	mul.wide.s32 	%rd55, %r60, 4;
	add.s64 	%rd56, %rd1, %rd55;
	ld.global.f32 	%f50, [%rd56];
	sub.f32 	%f51, %f50, %f3;
	st.global.f32 	[%rd56], %f51;
$L__BB4_31:
	add.s32 	%r80, %r80, 4;
$L__BB4_32:
	and.b32  	%r61, %r4, 3;
	setp.eq.s32 	%p19, %r61, 0;
	@%p19 bra 	$L__BB4_42;
	setp.eq.s32 	%p20, %r61, 1;
	@%p20 bra 	$L__BB4_39;
	setp.eq.s32 	%p21, %r3, -1;
	mul.lo.s32 	%r42, %r80, %r47;
	add.s32 	%r62, %r42, %r2;
	mul.wide.s32 	%rd57, %r62, 4;
	add.s64 	%rd14, %rd1, %rd57;
	ld.global.f32 	%f52, [%rd14];
	add.f32 	%f53, %f3, %f52;
	st.global.f32 	[%rd14], %f53;
	@%p21 bra 	$L__BB4_36;
	add.s32 	%r63, %r42, %r3;
	mul.wide.s32 	%rd58, %r63, 4;
	add.s64 	%rd59, %rd1, %rd58;
	ld.global.f32 	%f54, [%rd59];
	sub.f32 	%f55, %f54, %f3;
	st.global.f32 	[%rd59], %f55;
$L__BB4_36:
	setp.eq.s32 	%p22, %r3, -1;
	mul.wide.s32 	%rd60, %r47, 4;
	add.s64 	%rd61, %rd14, %rd60;
	ld.global.f32 	%f56, [%rd61];
	add.f32 	%f57, %f3, %f56;
	st.global.f32 	[%rd61], %f57;
	@%p22 bra 	$L__BB4_38;
	add.s32 	%r64, %r42, %r47;
	add.s32 	%r65, %r64, %r3;
	mul.wide.s32 	%rd62, %r65, 4;
	add.s64 	%rd63, %rd1, %rd62;
	ld.global.f32 	%f58, [%rd63];
	sub.f32 	%f59, %f58, %f3;
	st.global.f32 	[%rd63], %f59;
$L__BB4_38:
	add.s32 	%r80, %r80, 2;
$L__BB4_39:
	and.b32  	%r66, %r46, 1;
	setp.eq.b32 	%p23, %r66, 1;
	@%p23 bra 	$L__BB4_42;
	setp.eq.s32 	%p24, %r3, -1;
	mul.lo.s32 	%r45, %r80, %r47;
	add.s32 	%r67, %r45, %r2;
	mul.wide.s32 	%rd64, %r67, 4;
	add.s64 	%rd65, %rd1, %rd64;
	ld.global.f32 	%f60, [%rd65];
	add.f32 	%f61, %f3, %f60;
	st.global.f32 	[%rd65], %f61;
	@%p24 bra 	$L__BB4_42;
	add.s32 	%r68, %r45, %r3;
	mul.wide.s32 	%rd66, %r68, 4;
	add.s64 	%rd67, %rd1, %rd66;
	ld.global.f32 	%f62, [%rd67];
	sub.f32 	%f63, %f62, %f3;
	st.global.f32 	[%rd67], %f63;
$L__BB4_42:
	ret;

}
	// .globl	_Z9eval_quadPfS_S_S_S_S_ii
.visible .entry _Z9eval_quadPfS_S_S_S_S_ii(
	.param .u64 .ptr .align 1 _Z9eval_quadPfS_S_S_S_S_ii_param_0,
	.param .u64 .ptr .align 1 _Z9eval_quadPfS_S_S_S_S_ii_param_1,
	.param .u64 .ptr .align 1 _Z9eval_quadPfS_S_S_S_S_ii_param_2,
	.param .u64 .ptr .align 1 _Z9eval_quadPfS_S_S_S_S_ii_param_3,
	.param .u64 .ptr .align 1 _Z9eval_quadPfS_S_S_S_S_ii_param_4,
	.param .u64 .ptr .align 1 _Z9eval_quadPfS_S_S_S_S_ii_param_5,
	.param .u32 _Z9eval_quadPfS_S_S_S_S_ii_param_6,
	.param .u32 _Z9eval_quadPfS_S_S_S_S_ii_param_7
)
{
	.local .align 8 .b8 	__local_depot5[40];
	.reg .b64 	%SP;
	.reg .b64 	%SPL;
	.reg .pred 	%p<28>;
	.reg .b32 	%r<69>;
	.reg .b32 	%f<129>;
	.reg .b64 	%rd<71>;

	mov.u64 	%SPL, __local_depot5;
	ld.param.u64 	%rd12, [_Z9eval_quadPfS_S_S_S_S_ii_param_0];
	ld.param.u64 	%rd9, [_Z9eval_quadPfS_S_S_S_S_ii_param_1];
	ld.param.u64 	%rd10, [_Z9eval_quadPfS_S_S_S_S_ii_param_4];
	ld.param.u64 	%rd11, [_Z9eval_quadPfS_S_S_S_S_ii_param_5];
	ld.param.u32 	%r38, [_Z9eval_quadPfS_S_S_S_S_ii_param_6];
	ld.param.u32 	%r39, [_Z9eval_quadPfS_S_S_S_S_ii_param_7];
	cvta.to.global.u64 	%rd1, %rd12;
	add.u64 	%rd2, %SPL, 0;
	mov.u32 	%r40, %ntid.x;
	mov.u32 	%r41, %ctaid.x;
	mov.u32 	%r42, %tid.x;
	mad.lo.s32 	%r1, %r40, %r41, %r42;
	setp.ge.s32 	%p1, %r1, %r39;
	@%p1 bra 	$L__BB5_32;
	setp.lt.s32 	%p2, %r38, 0;
	@%p2 bra 	$L__BB5_14;
	add.s32 	%r2, %r38, 1;
	and.b32  	%r3, %r2, 15;
	setp.lt.u32 	%p3, %r38, 15;
	mov.b32 	%r58, 0;
	@%p3 bra 	$L__BB5_5;
	and.b32  	%r58, %r2, -16;
	mov.b32 	%r56, 0;
	mul.wide.s32 	%rd18, %r39, 4;
$L__BB5_4:
	.pragma "nounroll";
	mad.lo.s32 	%r45, %r56, %r39, %r1;
	mul.wide.s32 	%rd14, %r45, 4;
	add.s64 	%rd15, %rd1, %rd14;
	ld.global.f32 	%f19, [%rd15];
	mul.wide.u32 	%rd16, %r56, 4;
	add.s64 	%rd17, %rd2, %rd16;
	add.s64 	%rd19, %rd15, %rd18;
	ld.global.f32 	%f20, [%rd19];
	st.local.v2.f32 	[%rd17], {%f19, %f20};
	add.s64 	%rd20, %rd19, %rd18;
	ld.global.f32 	%f21, [%rd20];
	add.s64 	%rd21, %rd20, %rd18;
	ld.global.f32 	%f22, [%rd21];
	st.local.v2.f32 	[%rd17+8], {%f21, %f22};
	add.s64 	%rd22, %rd21, %rd18;
	ld.global.f32 	%f23, [%rd22];
	add.s64 	%rd23, %rd22, %rd18;
	ld.global.f32 	%f24, [%rd23];
	st.local.v2.f32 	[%rd17+16], {%f23, %f24};
	add.s64 	%rd24, %rd23, %rd18;
	ld.global.f32 	%f25, [%rd24];
	add.s64 	%rd25, %rd24, %rd18;
	ld.global.f32 	%f26, [%rd25];
	st.local.v2.f32 	[%rd17+24], {%f25, %f26};
	add.s64 	%rd26, %rd25, %rd18;
	ld.global.f32 	%f27, [%rd26];
	add.s64 	%rd27, %rd26, %rd18;
	ld.global.f32 	%f28, [%rd27];
	st.local.v2.f32 	[%rd17+32], {%f27, %f28};
	add.s64 	%rd28, %rd27, %rd18;
	ld.global.f32 	%f29, [%rd28];
	add.s64 	%rd29, %rd28, %rd18;
	ld.global.f32 	%f30, [%rd29];
	st.local.v2.f32 	[%rd17+40], {%f29, %f30};
	add.s64 	%rd30, %rd29, %rd18;
	ld.global.f32 	%f31, [%rd30];
	add.s64 	%rd31, %rd30, %rd18;
	ld.global.f32 	%f32, [%rd31];
	st.local.v2.f32 	[%rd17+48], {%f31, %f32};
	add.s64 	%rd32, %rd31, %rd18;
	ld.global.f32 	%f33, [%rd32];
	add.s64 	%rd33, %rd32, %rd18;
	ld.global.f32 	%f34, [%rd33];
	st.local.v2.f32 	[%rd17+56], {%f33, %f34};
	add.s32 	%r56, %r56, 16;
	setp.ne.s32 	%p4, %r56, %r58;
	@%p4 bra 	$L__BB5_4;
$L__BB5_5:
	setp.eq.s32 	%p5, %r3, 0;
	@%p5 bra 	$L__BB5_14;
	and.b32  	%r8, %r2, 7;
	setp.lt.u32 	%p6, %r3, 8;
	@%p6 bra 	$L__BB5_8;
	mad.lo.s32 	%r46, %r58, %r39, %r1;
	mul.wide.s32 	%rd34, %r46, 4;
	add.s64 	%rd35, %rd1, %rd34;
	ld.global.f32 	%f35, [%rd35];
	mul.wide.u32 	%rd36, %r58, 4;
	add.s64 	%rd37, %rd2, %rd36;
	st.local.f32 	[%rd37], %f35;
	mul.wide.s32 	%rd38, %r39, 4;
	add.s64 	%rd39, %rd35, %rd38;
	ld.global.f32 	%f36, [%rd39];
	st.local.f32 	[%rd37+4], %f36;
	add.s64 	%rd40, %rd39, %rd38;
	ld.global.f32 	%f37, [%rd40];
	st.local.f32 	[%rd37+8], %f37;
	add.s64 	%rd41, %rd40, %rd38;
	ld.global.f32 	%f38, [%rd41];
	st.local.f32 	[%rd37+12], %f38;
	add.s64 	%rd42, %rd41, %rd38;
	ld.global.f32 	%f39, [%rd42];
	st.local.f32 	[%rd37+16], %f39;
	add.s64 	%rd43, %rd42, %rd38;
	ld.global.f32 	%f40, [%rd43];
	st.local.f32 	[%rd37+20], %f40;
	add.s64 	%rd44, %rd43, %rd38;
	ld.global.f32 	%f41, [%rd44];
	st.local.f32 	[%rd37+24], %f41;
	add.s64 	%rd45, %rd44, %rd38;
	ld.global.f32 	%f42, [%rd45];
	st.local.f32 	[%rd37+28], %f42;
	add.s32 	%r58, %r58, 8;
$L__BB5_8:
	setp.eq.s32 	%p7, %r8, 0;
	@%p7 bra 	$L__BB5_14;
	and.b32  	%r11, %r2, 3;
	setp.lt.u32 	%p8, %r8, 4;
	@%p8 bra 	$L__BB5_11;
	mad.lo.s32 	%r47, %r58, %r39, %r1;
	mul.wide.s32 	%rd46, %r47, 4;
	add.s64 	%rd47, %rd1, %rd46;
	ld.global.f32 	%f43, [%rd47];
	mul.wide.u32 	%rd48, %r58, 4;
	add.s64 	%rd49, %rd2, %rd48;
	st.local.f32 	[%rd49], %f43;
	mul.wide.s32 	%rd50, %r39, 4;
	add.s64 	%rd51, %rd47, %rd50;
	ld.global.f32 	%f44, [%rd51];
	st.local.f32 	[%rd49+4], %f44;
	add.s64 	%rd52, %rd51, %rd50;
	ld.global.f32 	%f45, [%rd52];
	st.local.f32 	[%rd49+8], %f45;
	add.s64 	%rd53, %rd52, %rd50;
	ld.global.f32 	%f46, [%rd53];
	st.local.f32 	[%rd49+12], %f46;
	add.s32 	%r58, %r58, 4;
$L__BB5_11:
	setp.eq.s32 	%p9, %r11, 0;
	@%p9 bra 	$L__BB5_14;
	mov.b32 	%r61, 0;
$L__BB5_13:
	.pragma "nounroll";
	mad.lo.s32 	%r49, %r58, %r39, %r1;
	mul.wide.s32 	%rd54, %r49, 4;
	add.s64 	%rd55, %rd1, %rd54;
	ld.global.f32 	%f47, [%rd55];
	mul.wide.u32 	%rd56, %r58, 4;
	add.s64 	%rd57, %rd2, %rd56;
	st.local.f32 	[%rd57], %f47;
	add.s32 	%r58, %r58, 1;
	add.s32 	%r61, %r61, 1;
	setp.ne.s32 	%p10, %r61, %r11;
	@%p10 bra 	$L__BB5_13;
$L__BB5_14:
	setp.lt.s32 	%p11, %r38, 0;
	cvta.to.global.u64 	%rd58, %rd11;
	mul.wide.s32 	%rd59, %r1, 4;
	add.s64 	%rd60, %rd58, %rd59;
	ld.global.f32 	%f1, [%rd60];
	@%p11 bra 	$L__BB5_32;
	add.s32 	%r51, %r38, 1;
	and.b32  	%r18, %r51, 15;
	add.s32 	%r19, %r18, -1;
	and.b32  	%r20, %r51, 7;
	add.s32 	%r21, %r20, -1;
	and.b32  	%r22, %r51, -16;
	and.b32  	%r23, %r51, 3;
	neg.s32 	%r24, %r22;
	add.s64 	%rd3, %rd2, 32;
	cvta.to.global.u64 	%rd4, %rd9;
	cvta.to.global.u64 	%rd5, %rd10;
	mov.b32 	%r62, 0;
$L__BB5_16:
	setp.eq.s32 	%p12, %r62, 0;
	selp.f32 	%f2, 0f00000000, 0fBF800000, %p12;
	mov.b32 	%r63, 0;
	mov.f32 	%f120, 0f00000000;
$L__BB5_17:
	mov.u32 	%r26, %r63;
	setp.lt.u32 	%p13, %r38, 15;
	mov.b32 	%r67, 0;
	mov.f32 	%f128, 0f00000000;
	@%p13 bra 	$L__BB5_20;
	mov.b32 	%r65, 0;
	mov.f32 	%f128, 0f00000000;
	mov.u64 	%rd70, %rd3;
	mov.u32 	%r64, %r24;
$L__BB5_19:
	.pragma "nounroll";
	ld.local.v2.f32 	{%f52, %f53}, [%rd70+-32];
	setp.eq.s32 	%p14, %r65, 0;
	selp.f32 	%f54, 0f3FB504F3, 0fBF800000, %p14;
	fma.rn.f32 	%f55, %f54, %f52, %f128;
	sub.f32 	%f56, %f55, %f53;
	ld.local.v2.f32 	{%f57, %f58}, [%rd70+-24];
	sub.f32 	%f59, %f56, %f57;
	sub.f32 	%f60, %f59, %f58;
	ld.local.v2.f32 	{%f61, %f62}, [%rd70+-16];
	sub.f32 	%f63, %f60, %f61;
	sub.f32 	%f64, %f63, %f62;
	ld.local.v2.f32 	{%f65, %f66}, [%rd70+-8];
	sub.f32 	%f67, %f64, %f65;
	sub.f32 	%f68, %f67, %f66;
	ld.local.v2.f32 	{%f69, %f70}, [%rd70];
	sub.f32 	%f71, %f68, %f69;
	sub.f32 	%f72, %f71, %f70;
	ld.local.v2.f32 	{%f73, %f74}, [%rd70+8];
	sub.f32 	%f75, %f72, %f73;
	sub.f32 	%f76, %f75, %f74;
	ld.local.v2.f32 	{%f77, %f78}, [%rd70+16];
	sub.f32 	%f79, %f76, %f77;
	sub.f32 	%f80, %f79, %f78;
	ld.local.v2.f32 	{%f81, %f82}, [%rd70+24];
	sub.f32 	%f83, %f80, %f81;
	sub.f32 	%f128, %f83, %f82;
	add.s32 	%r65, %r65, 16;
	add.s32 	%r64, %r64, 16;
	add.s64 	%rd70, %rd70, 64;
	setp.ne.s32 	%p15, %r64, 0;
	mov.u32 	%r67, %r22;
	@%p15 bra 	$L__BB5_19;
$L__BB5_20:
	setp.eq.s32 	%p16, %r18, 0;
	@%p16 bra 	$L__BB5_30;
	setp.lt.u32 	%p17, %r19, 7;
	@%p17 bra 	$L__BB5_23;
	mul.wide.u32 	%rd61, %r67, 4;
	add.s64 	%rd62, %rd2, %rd61;
	ld.local.f32 	%f85, [%rd62];
	setp.eq.s32 	%p18, %r67, 0;
	selp.f32 	%f86, 0f3FB504F3, 0fBF800000, %p18;
	fma.rn.f32 	%f87, %f86, %f85, %f128;
	ld.local.f32 	%f88, [%rd62+4];
	sub.f32 	%f89, %f87, %f88;
	ld.local.f32 	%f90, [%rd62+8];
	sub.f32 	%f91, %f89, %f90;
	ld.local.f32 	%f92, [%rd62+12];
	sub.f32 	%f93, %f91, %f92;
	ld.local.f32 	%f94, [%rd62+16];
	sub.f32 	%f95, %f93, %f94;
	ld.local.f32 	%f96, [%rd62+20];
	sub.f32 	%f97, %f95, %f96;
	ld.local.f32 	%f98, [%rd62+24];
	sub.f32 	%f99, %f97, %f98;
	ld.local.f32 	%f100, [%rd62+28];
	sub.f32 	%f128, %f99, %f100;
	add.s32 	%r67, %r67, 8;
$L__BB5_23:
	setp.eq.s32 	%p19, %r20, 0;
	@%p19 bra 	$L__BB5_30;
	setp.lt.u32 	%p20, %r21, 3;
	@%p20 bra 	$L__BB5_26;
	mul.wide.u32 	%rd63, %r67, 4;
	add.s64 	%rd64, %rd2, %rd63;
	ld.local.f32 	%f102, [%rd64];
	setp.eq.s32 	%p21, %r67, 0;
	selp.f32 	%f103, 0f3FB504F3, 0fBF800000, %p21;
	fma.rn.f32 	%f104, %f103, %f102, %f128;
	ld.local.f32 	%f105, [%rd64+4];
	sub.f32 	%f106, %f104, %f105;
	ld.local.f32 	%f107, [%rd64+8];
	sub.f32 	%f108, %f106, %f107;
	ld.local.f32 	%f109, [%rd64+12];
	sub.f32 	%f128, %f108, %f109;
	add.s32 	%r67, %r67, 4;
$L__BB5_26:
	setp.eq.s32 	%p22, %r23, 0;
	@%p22 bra 	$L__BB5_30;
	setp.eq.s32 	%p23, %r23, 1;
	mul.wide.u32 	%rd65, %r67, 4;
	add.s64 	%rd8, %rd2, %rd65;
	ld.local.f32 	%f110, [%rd8];
	setp.eq.s32 	%p24, %r67, 0;
	selp.f32 	%f111, 0f3FB504F3, 0fBF800000, %p24;
	fma.rn.f32 	%f128, %f111, %f110, %f128;
	@%p23 bra 	$L__BB5_30;
	setp.eq.s32 	%p25, %r23, 2;
	ld.local.f32 	%f112, [%rd8+4];
	sub.f32 	%f128, %f128, %f112;
	@%p25 bra 	$L__BB5_30;
	ld.local.f32 	%f113, [%rd8+8];
	sub.f32 	%f128, %f128, %f113;
$L__BB5_30:
	mul.wide.u32 	%rd66, %r26, 4;
	add.s64 	%rd67, %rd5, %rd66;
	ld.global.f32 	%f114, [%rd67];
	mul.f32 	%f115, %f2, %f128;
	fma.rn.f32 	%f116, %f2, %f128, %f115;
	fma.rn.f32 	%f120, %f116, %f114, %f120;
	add.s32 	%r63, %r26, 1;
	setp.ne.s32 	%p26, %r26, %r38;
	@%p26 bra 	$L__BB5_17;
	mad.lo.s32 	%r55, %r62, %r39, %r1;
	mul.wide.s32 	%rd68, %r55, 4;
	add.s64 	%rd69, %rd4, %rd68;
	ld.global.f32 	%f117, [%rd69];
	sub.f32 	%f118, %f117, %f120;
	div.rn.f32 	%f119, %f118, %f1;
	st.global.f32 	[%rd69], %f119;
	add.s32 	%r37, %r62, 1;
	setp.ne.s32 	%p27, %r62, %r38;
	mov.u32 	%r62, %r37;
	@%p27 bra 	$L__BB5_16;
$L__BB5_32:
	ret;

}
	// .globl	_Z8eval_rhsPfS_fi
.visible .entry _Z8eval_rhsPfS_fi(
	.param .u64 .ptr .align 1 _Z8eval_rhsPfS_fi_param_0,
	.param .u64 .ptr .align 1 _Z8eval_rhsPfS_fi_param_1,
	.param .f32 _Z8eval_rhsPfS_fi_param_2,
	.param .u32 _Z8eval_rhsPfS_fi_param_3
)
{
	.reg .pred 	%p<2>;
	.reg .b32 	%r<7>;
	.reg .b32 	%f<4>;
	.reg .b64 	%rd<8>;

	ld.param.u64 	%rd1, [_Z8eval_rhsPfS_fi_param_0];
	ld.param.u64 	%rd2, [_Z8eval_rhsPfS_fi_param_1];
	ld.param.f32 	%f1, [_Z8eval_rhsPfS_fi_param_2];
	ld.param.u32 	%r2, [_Z8eval_rhsPfS_fi_param_3];
	mov.u32 	%r3, %ntid.x;
	mov.u32 	%r4, %ctaid.x;
	mov.u32 	%r5, %tid.x;
	mad.lo.s32 	%r1, %r3, %r4, %r5;
	setp.ge.s32 	%p1, %r1, %r2;
	@%p1 bra 	$L__BB6_2;
	cvta.to.global.u64 	%rd3, %rd2;
	cvta.to.global.u64 	%rd4, %rd1;
	mul.wide.s32 	%rd5, %r1, 4;
	add.s64 	%rd6, %rd3, %rd5;
	ld.global.f32 	%f2, [%rd6];
	mul.f32 	%f3, %f1, %f2;
	add.s64 	%rd7, %rd4, %rd5;
	st.global.f32 	[%rd7], %f3;
	mov.b32 	%r6, 0;
	st.global.u32 	[%rd6], %r6;
$L__BB6_2:
	ret;

}
	// .globl	_Z15rk4_tempstoragePfS_S_fii
.visible .entry _Z15rk4_tempstoragePfS_S_fii(
	.param .u64 .ptr .align 1 _Z15rk4_tempstoragePfS_S_fii_param_0,
	.param .u64 .ptr .align 1 _Z15rk4_tempstoragePfS_S_fii_param_1,
	.param .u64 .ptr .align 1 _Z15rk4_tempstoragePfS_S_fii_param_2,
	.param .f32 _Z15rk4_tempstoragePfS_S_fii_param_3,
	.param .u32 _Z15rk4_tempstoragePfS_S_fii_param_4,
	.param .u32 _Z15rk4_tempstoragePfS_S_fii_param_5
)
{
	.reg .pred 	%p<2>;
	.reg .b32 	%r<8>;
	.reg .b32 	%f<5>;
	.reg .b64 	%rd<11>;

	ld.param.u64 	%rd1, [_Z15rk4_tempstoragePfS_S_fii_param_0];
	ld.param.u64 	%rd2, [_Z15rk4_tempstoragePfS_S_fii_param_1];
	ld.param.u64 	%rd3, [_Z15rk4_tempstoragePfS_S_fii_param_2];
	ld.param.f32 	%f1, [_Z15rk4_tempstoragePfS_S_fii_param_3];
	ld.param.u32 	%r2, [_Z15rk4_tempstoragePfS_S_fii_param_4];
	ld.param.u32 	%r3, [_Z15rk4_tempstoragePfS_S_fii_param_5];
	mov.u32 	%r4, %ntid.x;
	mov.u32 	%r5, %ctaid.x;
	mov.u32 	%r6, %tid.x;
	mad.lo.s32 	%r1, %r4, %r5, %r6;
	mad.lo.s32 	%r7, %r3, %r2, %r3;
	setp.ge.s32 	%p1, %r1, %r7;
	@%p1 bra 	$L__BB7_2;
	cvta.to.global.u64 	%rd4, %rd1;
	cvta.to.global.u64 	%rd5, %rd3;
	cvta.to.global.u64 	%rd6, %rd2;
	mul.wide.s32 	%rd7, %r1, 4;
	add.s64 	%rd8, %rd4, %rd7;
	ld.global.f32 	%f2, [%rd8];
	add.s64 	%rd9, %rd5, %rd7;
	ld.global.f32 	%f3, [%rd9];
	fma.rn.f32 	%f4, %f1, %f3, %f2;
	add.s64 	%rd10, %rd6, %rd7;
	st.global.f32 	[%rd10], %f4;
$L__BB7_2:
	ret;

}
	// .globl	_Z3rk4PfS_S_S_S_ii
.visible .entry _Z3rk4PfS_S_S_S_ii(
	.param .u64 .ptr .align 1 _Z3rk4PfS_S_S_S_ii_param_0,
	.param .u64 .ptr .align 1 _Z3rk4PfS_S_S_S_ii_param_1,
	.param .u64 .ptr .align 1 _Z3rk4PfS_S_S_S_ii_param_2,
	.param .u64 .ptr .align 1 _Z3rk4PfS_S_S_S_ii_param_3,
	.param .u64 .ptr .align 1 _Z3rk4PfS_S_S_S_ii_param_4,
	.param .u32 _Z3rk4PfS_S_S_S_ii_param_5,
	.param .u32 _Z3rk4PfS_S_S_S_ii_param_6
)
{
	.reg .pred 	%p<2>;
	.reg .b32 	%r<8>;
	.reg .b32 	%f<7>;
	.reg .b64 	%rd<17>;
	.reg .b64 	%fd<14>;

	ld.param.u64 	%rd1, [_Z3rk4PfS_S_S_S_ii_param_0];
	ld.param.u64 	%rd2, [_Z3rk4PfS_S_S_S_ii_param_1];
	ld.param.u64 	%rd3, [_Z3rk4PfS_S_S_S_ii_param_2];
	ld.param.u64 	%rd4, [_Z3rk4PfS_S_S_S_ii_param_3];
	ld.param.u64 	%rd5, [_Z3rk4PfS_S_S_S_ii_param_4];
	ld.param.u32 	%r2, [_Z3rk4PfS_S_S_S_ii_param_5];
	ld.param.u32 	%r3, [_Z3rk4PfS_S_S_S_ii_param_6];
	mov.u32 	%r4, %ntid.x;
	mov.u32 	%r5, %ctaid.x;
	mov.u32 	%r6, %tid.x;
	mad.lo.s32 	%r1, %r4, %r5, %r6;
	mad.lo.s32 	%r7, %r3, %r2, %r3;
	setp.ge.s32 	%p1, %r1, %r7;
	@%p1 bra 	$L__BB8_2;
	cvta.to.global.u64 	%rd6, %rd2;
	cvta.to.global.u64 	%rd7, %rd3;
	cvta.to.global.u64 	%rd8, %rd4;
	cvta.to.global.u64 	%rd9, %rd5;
	cvta.to.global.u64 	%rd10, %rd1;
	mul.wide.s32 	%rd11, %r1, 4;
	add.s64 	%rd12, %rd6, %rd11;
	ld.global.f32 	%f1, [%rd12];
	cvt.f64.f32 	%fd1, %f1;
	div.rn.f64 	%fd2, %fd1, 0d4018000000000000;
	add.s64 	%rd13, %rd7, %rd11;
	ld.global.f32 	%f2, [%rd13];
	cvt.f64.f32 	%fd3, %f2;
	div.rn.f64 	%fd4, %fd3, 0d4008000000000000;
	add.f64 	%fd5, %fd2, %fd4;
	add.s64 	%rd14, %rd8, %rd11;
	ld.global.f32 	%f3, [%rd14];
	cvt.f64.f32 	%fd6, %f3;
	div.rn.f64 	%fd7, %fd6, 0d4008000000000000;
	add.f64 	%fd8, %fd5, %fd7;
	add.s64 	%rd15, %rd9, %rd11;
	ld.global.f32 	%f4, [%rd15];
	cvt.f64.f32 	%fd9, %f4;
	div.rn.f64 	%fd10, %fd9, 0d4018000000000000;
	add.f64 	%fd11, %fd8, %fd10;
	add.s64 	%rd16, %rd10, %rd11;
	ld.global.f32 	%f5, [%rd16];
	cvt.f64.f32 	%fd12, %f5;
	add.f64 	%fd13, %fd11, %fd12;
	cvt.rn.f32.f64 	%f6, %fd13;
	st.global.f32 	[%rd16], %f6;
$L__BB8_2:
	ret;

}


// ===== COMPILED SASS (sm_100) =====

	.target	sm_100

	.elftype	@"ET_EXEC"


//--------------------- .note.nv.tkinfo           --------------------------
	.section	.note.nv.tkinfo,"",@"SHT_NOTE"
	.sectionflags	@"SHF_NOTE_NV_TKINFO"
	.tkinfo
        /*0018*/ 	.word	0x00000002
        /*0030*/ 	.string	""
        /*0030*/ 	.string	"ptxas"
        /*0030*/ 	.string	"Cuda compilation tools, release 13.0, V13.0.88"
        /*0030*/ 	.string	"Build cuda_13.0.r13.0/compiler.36424714_0"
        /*0030*/ 	.string	"-arch sm_100 -m 64 "



//--------------------- .note.nv.cuinfo           --------------------------
	.section	.note.nv.cuinfo,"",@"SHT_NOTE"
	.sectionflags	@"SHF_NOTE_NV_CUINFO"
        /*0018*/ 	.short	0x0002
        /*001a*/ 	.short	0x0064
        /*001c*/ 	.short	0x0082
	.zero		2


//--------------------- .nv.info                  --------------------------
	.section	.nv.info,"",@"SHT_CUDA_INFO"
	.align	4


	//----- nvinfo : EIATTR_REGCOUNT
	.align		4
        /*0000*/ 	.byte	0x04, 0x2f
        /*0002*/ 	.short	(.L_1 - .L_0)
	.align		4
.L_0:
        /*0004*/ 	.word	index@(_Z15init_conditionsPfS_S_S_S_S_S_S_S_S_ii)
        /*0008*/ 	.word	0x00000020


	//----- nvinfo : EIATTR_FRAME_SIZE
	.align		4
.L_1:
        /*000c*/ 	.byte	0x04, 0x11
        /*000e*/ 	.short	(.L_3 - .L_2)
	.align		4
.L_2:
        /*0010*/ 	.word	index@(_Z15init_conditionsPfS_S_S_S_S_S_S_S_S_ii)
        /*0014*/ 	.word	0x00000000


	//----- nvinfo : EIATTR_REGCOUNT
	.align		4
.L_3:
        /*0018*/ 	.byte	0x04, 0x2f
        /*001a*/ 	.short	(.L_5 - .L_4)
	.align		4
.L_4:
        /*001c*/ 	.word	index@(_Z18preval_side_lengthPfS_S_S_S_)
        /*0020*/ 	.word	0x00000012


	//----- nvinfo : EIATTR_FRAME_SIZE
	.align		4
.L_5:
        /*0024*/ 	.byte	0x04, 0x11
        /*0026*/ 	.short	(.L_7 - .L_6)
	.align		4
.L_6:
        /*0028*/ 	.word	index@($__internal_4_$__cuda_sm20_sqrt_rn_f32_slowpath)
        /*002c*/ 	.word	0x00000000


	//----- nvinfo : EIATTR_FRAME_SIZE
	.align		4
.L_7:
        /*0030*/ 	.byte	0x04, 0x11
        /*0032*/ 	.short	(.L_9 - .L_8)
	.align		4
.L_8:
        /*0034*/ 	.word	index@(_Z18preval_side_lengthPfS_S_S_S_)
        /*0038*/ 	.word	0x00000000


	//----- nvinfo : EIATTR_REGCOUNT
	.align		4
.L_9:
        /*003c*/ 	.byte	0x04, 0x2f
        /*003e*/ 	.short	(.L_11 - .L_10)
	.align		4
.L_10:
        /*0040*/ 	.word	index@(_Z15preval_jacobianPfS_S_S_S_S_S_)
        /*0044*/ 	.word	0x00000015


	//----- nvinfo : EIATTR_FRAME_SIZE
	.align		4
.L_11:
        /*0048*/ 	.byte	0x04, 0x11
        /*004a*/ 	.short	(.L_13 - .L_12)
	.align		4
.L_12:
        /*004c*/ 	.word	index@(_Z15preval_jacobianPfS_S_S_S_S_S_)
        /*0050*/ 	.word	0x00000000


	//----- nvinfo : EIATTR_REGCOUNT
	.align		4
.L_13:
        /*0054*/ 	.byte	0x04, 0x2f
        /*0056*/ 	.short	(.L_15 - .L_14)
	.align		4
.L_14:
        /*0058*/ 	.word	index@(_Z14preval_normalsPfS_S_S_S_S_S_S_S_S_S_S_Pi)
        /*005c*/ 	.word	0x00000020


	//----- nvinfo : EIATTR_FRAME_SIZE
	.align		4
.L_15:
        /*0060*/ 	.byte	0x04, 0x11
        /*0062*/ 	.short	(.L_17 - .L_16)
	.align		4
.L_16:
        /*0064*/ 	.word	index@($__internal_3_$__cuda_sm3x_div_rn_noftz_f32_slowpath)
        /*0068*/ 	.word	0x00000000


	//----- nvinfo : EIATTR_FRAME_SIZE
	.align		4
.L_17:
        /*006c*/ 	.byte	0x04, 0x11
        /*006e*/ 	.short	(.L_19 - .L_18)
	.align		4
.L_18:
        /*0070*/ 	.word	index@($__internal_2_$__cuda_sm20_sqrt_rn_f32_slowpath)
        /*0074*/ 	.word	0x00000000


	//----- nvinfo : EIATTR_FRAME_SIZE
	.align		4
.L_19:
        /*0078*/ 	.byte	0x04, 0x11
        /*007a*/ 	.short	(.L_21 - .L_20)
	.align		4
.L_20:
        /*007c*/ 	.word	index@(_Z14preval_normalsPfS_S_S_S_S_S_S_S_S_S_S_Pi)
        /*0080*/ 	.word	0x00000000


	//----- nvinfo : EIATTR_REGCOUNT
	.align		4
.L_21:
        /*0084*/ 	.byte	0x04, 0x2f
        /*0086*/ 	.short	(.L_23 - .L_22)
	.align		4
.L_22:
        /*0088*/ 	.word	index@(_Z12eval_riemannPfS_S_S_S_S_S_S_S_S_S_S_PiS0_S0_S0_S_S_iii)
        /*008c*/ 	.word	0x00000020


	//----- nvinfo : EIATTR_FRAME_SIZE
	.align		4
.L_23:
        /*0090*/ 	.byte	0x04, 0x11
        /*0092*/ 	.short	(.L_25 - .L_24)
	.align		4
.L_24:
        /*0094*/ 	.word	index@(_Z12eval_riemannPfS_S_S_S_S_S_S_S_S_S_S_PiS0_S0_S0_S_S_iii)
        /*0098*/ 	.word	0x00000000


	//----- nvinfo : EIATTR_REGCOUNT
	.align		4
.L_25:
        /*009c*/ 	.byte	0x04, 0x2f
        /*009e*/ 	.short	(.L_27 - .L_26)
	.align		4
.L_26:
        /*00a0*/ 	.word	index@(_Z9eval_quadPfS_S_S_S_S_ii)
        /*00a4*/ 	.word	0x00000020


	//----- nvinfo : EIATTR_FRAME_SIZE
	.align		4
.L_27:
        /*00a8*/ 	.byte	0x04, 0x11
        /*00aa*/ 	.short	(.L_29 - .L_28)
	.align		4
.L_28:
        /*00ac*/ 	.word	index@($__internal_1_$__cuda_sm3x_div_rn_noftz_f32_slowpath)
        /*00b0*/ 	.word	0x00000028


	//----- nvinfo : EIATTR_FRAME_SIZE
	.align		4
.L_29:
        /*00b4*/ 	.byte	0x04, 0x11
        /*00b6*/ 	.short	(.L_31 - .L_30)
	.align		4
.L_30:
        /*00b8*/ 	.word	index@(_Z9eval_quadPfS_S_S_S_S_ii)
        /*00bc*/ 	.word	0x00000028


	//----- nvinfo : EIATTR_REGCOUNT
	.align		4
.L_31:
        /*00c0*/ 	.byte	0x04, 0x2f
        /*00c2*/ 	.short	(.L_33 - .L_32)
	.align		4
.L_32:
        /*00c4*/ 	.word	index@(_Z8eval_rhsPfS_fi)
        /*00c8*/ 	.word	0x0000000a


	//----- nvinfo : EIATTR_FRAME_SIZE
	.align		4
.L_33:
        /*00cc*/ 	.byte	0x04, 0x11
        /*00ce*/ 	.short	(.L_35 - .L_34)
	.align		4
.L_34:
        /*00d0*/ 	.word	index@(_Z8eval_rhsPfS_fi)
        /*00d4*/ 	.word	0x00000000


	//----- nvinfo : EIATTR_REGCOUNT
	.align		4
.L_35:
        /*00d8*/ 	.byte	0x04, 0x2f
        /*00da*/ 	.short	(.L_37 - .L_36)
	.align		4
.L_36:
        /*00dc*/ 	.word	index@(_Z15rk4_tempstoragePfS_S_fii)
        /*00e0*/ 	.word	0x0000000c


	//----- nvinfo : EIATTR_FRAME_SIZE
	.align		4
.L_37:
        /*00e4*/ 	.byte	0x04, 0x11
        /*00e6*/ 	.short	(.L_39 - .L_38)
	.align		4
.L_38:
        /*00e8*/ 	.word	index@(_Z15rk4_tempstoragePfS_S_fii)
        /*00ec*/ 	.word	0x00000000


	//----- nvinfo : EIATTR_REGCOUNT
	.align		4
.L_39:
        /*00f0*/ 	.byte	0x04, 0x2f
        /*00f2*/ 	.short	(.L_41 - .L_40)
	.align		4
.L_40:
        /*00f4*/ 	.word	index@(_Z3rk4PfS_S_S_S_ii)
        /*00f8*/ 	.word	0x0000001d


	//----- nvinfo : EIATTR_FRAME_SIZE
	.align		4
.L_41:
        /*00fc*/ 	.byte	0x04, 0x11
        /*00fe*/ 	.short	(.L_43 - .L_42)
	.align		4
.L_42:
        /*0100*/ 	.word	index@($__internal_0_$__cuda_sm20_div_rn_f64_full)
        /*0104*/ 	.word	0x00000000


	//----- nvinfo : EIATTR_FRAME_SIZE
	.align		4
.L_43:
        /*0108*/ 	.byte	0x04, 0x11
        /*010a*/ 	.short	(.L_45 - .L_44)
	.align		4
.L_44:
        /*010c*/ 	.word	index@(_Z3rk4PfS_S_S_S_ii)
        /*0110*/ 	.word	0x00000000


	//----- nvinfo : EIATTR_MIN_STACK_SIZE
	.align		4
.L_45:
        /*0114*/ 	.byte	0x04, 0x12
        /*0116*/ 	.short	(.L_47 - .L_46)
	.align		4
.L_46:
        /*0118*/ 	.word	index@(_Z3rk4PfS_S_S_S_ii)
        /*011c*/ 	.word	0x00000000


	//----- nvinfo : EIATTR_MIN_STACK_SIZE
	.align		4
.L_47:
        /*0120*/ 	.byte	0x04, 0x12
        /*0122*/ 	.short	(.L_49 - .L_48)
	.align		4
.L_48:
        /*0124*/ 	.word	index@(_Z15rk4_tempstoragePfS_S_fii)
        /*0128*/ 	.word	0x00000000


	//----- nvinfo : EIATTR_MIN_STACK_SIZE
	.align		4
.L_49:
        /*012c*/ 	.byte	0x04, 0x12
        /*012e*/ 	.short	(.L_51 - .L_50)
	.align		4
.L_50:
        /*0130*/ 	.word	index@(_Z8eval_rhsPfS_fi)
        /*0134*/ 	.word	0x00000000


	//----- nvinfo : EIATTR_MIN_STACK_SIZE
	.align		4
.L_51:
        /*0138*/ 	.byte	0x04, 0x12
        /*013a*/ 	.short	(.L_53 - .L_52)
	.align		4
.L_52:
        /*013c*/ 	.word	index@(_Z9eval_quadPfS_S_S_S_S_ii)
        /*0140*/ 	.word	0x00000028


	//----- nvinfo : EIATTR_MIN_STACK_SIZE
	.align		4
.L_53:
        /*0144*/ 	.byte	0x04, 0x12
        /*0146*/ 	.short	(.L_55 - .L_54)
	.align		4
.L_54:
        /*0148*/ 	.word	index@(_Z12eval_riemannPfS_S_S_S_S_S_S_S_S_S_S_PiS0_S0_S0_S_S_iii)
        /*014c*/ 	.word	0x00000000


	//----- nvinfo : EIATTR_MIN_STACK_SIZE
	.align		4
.L_55:
        /*0150*/ 	.byte	0x04, 0x12
        /*0152*/ 	.short	(.L_57 - .L_56)
	.align		4
.L_56:
        /*0154*/ 	.word	index@(_Z14preval_normalsPfS_S_S_S_S_S_S_S_S_S_S_Pi)
        /*0158*/ 	.word	0x00000000


	//----- nvinfo : EIATTR_MIN_STACK_SIZE
	.align		4
.L_57:
        /*015c*/ 	.byte	0x04, 0x12
        /*015e*/ 	.short	(.L_59 - .L_58)
	.align		4
.L_58:
        /*0160*/ 	.word	index@(_Z15preval_jacobianPfS_S_S_S_S_S_)
        /*0164*/ 	.word	0x00000000


	//----- nvinfo : EIATTR_MIN_STACK_SIZE
	.align		4
.L_59:
        /*0168*/ 	.byte	0x04, 0x12
        /*016a*/ 	.short	(.L_61 - .L_60)
	.align		4
.L_60:
        /*016c*/ 	.word	index@(_Z18preval_side_lengthPfS_S_S_S_)
        /*0170*/ 	.word	0x00000000


	//----- nvinfo : EIATTR_MIN_STACK_SIZE
	.align		4
.L_61:
        /*0174*/ 	.byte	0x04, 0x12
        /*0176*/ 	.short	(.L_63 - .L_62)
	.align		4
.L_62:
        /*0178*/ 	.word	index@(_Z15init_conditionsPfS_S_S_S_S_S_S_S_S_ii)
        /*017c*/ 	.word	0x00000000
.L_63:


//--------------------- .nv.compat                --------------------------
	.section	.nv.compat,"",@"SHT_CUDA_COMPAT_INFO"
	.align	4
        /*0000*/ 	.byte	0x02, 0x09, 0x00, 0x00, 0x02, 0x02, 0x01, 0x00, 0x02, 0x05, 0x05, 0x00, 0x03, 0x07, 0x01, 0x01
        /*0010*/ 	.byte	0x02, 0x03, 0x00, 0x00, 0x02, 0x06, 0x01, 0x00, 0x04, 0x0b, 0x08, 0x00, 0x01, 0x00, 0x00, 0x00
        /*0020*/ 	.byte	0x00, 0x00, 0x00, 0x00


//--------------------- .nv.info._Z3rk4PfS_S_S_S_ii --------------------------
	.section	.nv.info._Z3rk4PfS_S_S_S_ii,"",@"SHT_CUDA_INFO"
	.sectionflags	@""
	.align	4


	//----- nvinfo : EIATTR_CUDA_API_VERSION
	.align		4
        /*0000*/ 	.byte	0x04, 0x37
        /*0002*/ 	.short	(.L_65 - .L_64)
.L_64:
        /*0004*/ 	.word	0x00000082


	//----- nvinfo : EIATTR_KPARAM_INFO
	.align		4
.L_65:
        /*0008*/ 	.byte	0x04, 0x17
        /*000a*/ 	.short	(.L_67 - .L_66)
.L_66:
        /*000c*/ 	.word	0x00000000
        /*0010*/ 	.short	0x0006
        /*0012*/ 	.short	0x002c
        /*0014*/ 	.byte	0x00, 0xf0, 0x11, 0x00


	//----- nvinfo : EIATTR_KPARAM_INFO
	.align		4
.L_67:
        /*0018*/ 	.byte	0x04, 0x17
        /*001a*/ 	.short	(.L_69 - .L_68)
.L_68:
        /*001c*/ 	.word	0x00000000
        /*0020*/ 	.short	0x0005
        /*0022*/ 	.short	0x0028
        /*0024*/ 	.byte	0x00, 0xf0, 0x11, 0x00


	//----- nvinfo : EIATTR_KPARAM_INFO
	.align		4
.L_69:
        /*0028*/ 	.byte	0x04, 0x17
        /*002a*/ 	.short	(.L_71 - .L_70)
.L_70:
        /*002c*/ 	.word	0x00000000
        /*0030*/ 	.short	0x0004
        /*0032*/ 	.short	0x0020
        /*0034*/ 	.byte	0x00, 0xf5, 0x21, 0x00


	//----- nvinfo : EIATTR_KPARAM_INFO
	.align		4
.L_71:
        /*0038*/ 	.byte	0x04, 0x17
        /*003a*/ 	.short	(.L_73 - .L_72)
.L_72:
        /*003c*/ 	.word	0x00000000
        /*0040*/ 	.short	0x0003
        /*0042*/ 	.short	0x0018
        /*0044*/ 	.byte	0x00, 0xf5, 0x21, 0x00


	//----- nvinfo : EIATTR_KPARAM_INFO
	.align		4
.L_73:
        /*0048*/ 	.byte	0x04, 0x17
        /*004a*/ 	.short	(.L_75 - .L_74)
.L_74:
        /*004c*/ 	.word	0x00000000
        /*0050*/ 	.short	0x0002
        /*0052*/ 	.short	0x0010
        /*0054*/ 	.byte	0x00, 0xf5, 0x21, 0x00


	//----- nvinfo : EIATTR_KPARAM_INFO
	.align		4
.L_75:
        /*0058*/ 	.byte	0x04, 0x17
        /*005a*/ 	.short	(.L_77 - .L_76)
.L_76:
        /*005c*/ 	.word	0x00000000
        /*0060*/ 	.short	0x0001
        /*0062*/ 	.short	0x0008
        /*0064*/ 	.byte	0x00, 0xf5, 0x21, 0x00


	//----- nvinfo : EIATTR_KPARAM_INFO
	.align		4
.L_77:
        /*0068*/ 	.byte	0x04, 0x17
        /*006a*/ 	.short	(.L_79 - .L_78)
.L_78:
        /*006c*/ 	.word	0x00000000
        /*0070*/ 	.short	0x0000
        /*0072*/ 	.short	0x0000
        /*0074*/ 	.byte	0x00, 0xf5, 0x21, 0x00


	//----- nvinfo : EIATTR_SPARSE_MMA_MASK
	.align		4
.L_79:
        /*0078*/ 	.byte	0x03, 0x50
        /*007a*/ 	.short	0x0000


	//----- nvinfo : EIATTR_MAXREG_COUNT
	.align		4
        /*007c*/ 	.byte	0x03, 0x1b
        /*007e*/ 	.short	0x00ff


	//----- nvinfo : EIATTR_MERCURY_ISA_VERSION
	.align		4
        /*0080*/ 	.byte	0x03, 0x5f
        /*0082*/ 	.short	0x0101


	//----- nvinfo : EIATTR_VRC_CTA_INIT_COUNT
	.align		4
        /*0084*/ 	.byte	0x02, 0x4a
	.zero		1
	.zero		1


	//----- nvinfo : EIATTR_EXIT_INSTR_OFFSETS
	.align		4
        /*0088*/ 	.byte	0x04, 0x1c
        /*008a*/ 	.short	(.L_81 - .L_80)


	//   ....[0]....
.L_80:
        /*008c*/ 	.word	0x00000080


	//   ....[1]....
        /*0090*/ 	.word	0x00000870


	//----- nvinfo : EIATTR_CRS_STACK_SIZE
	.align		4
.L_81:
        /*0094*/ 	.byte	0x04, 0x1e
        /*0096*/ 	.short	(.L_83 - .L_82)
.L_82:
        /*0098*/ 	.word	0x00000000


	//----- nvinfo : EIATTR_CBANK_PARAM_SIZE
	.align		4
.L_83:
        /*009c*/ 	.byte	0x03, 0x19
        /*009e*/ 	.short	0x0030


	//----- nvinfo : EIATTR_PARAM_CBANK
	.align		4
        /*00a0*/ 	.byte	0x04, 0x0a
        /*00a2*/ 	.short	(.L_85 - .L_84)
	.align		4
.L_84:
        /*00a4*/ 	.word	index@(.nv.constant0._Z3rk4PfS_S_S_S_ii)
        /*00a8*/ 	.short	0x0380
        /*00aa*/ 	.short	0x0030


	//----- nvinfo : EIATTR_SW_WAR
	.align		4
.L_85:
        /*00ac*/ 	.byte	0x04, 0x36
        /*00ae*/ 	.short	(.L_87 - .L_86)
.L_86:
        /*00b0*/ 	.word	0x00000008
.L_87:


//--------------------- .nv.info._Z15rk4_tempstoragePfS_S_fii --------------------------
	.section	.nv.info._Z15rk4_tempstoragePfS_S_fii,"",@"SHT_CUDA_INFO"
	.sectionflags	@""
	.align	4


	//----- nvinfo : EIATTR_CUDA_API_VERSION
	.align		4
        /*0000*/ 	.byte	0x04, 0x37
        /*0002*/ 	.short	(.L_89 - .L_88)
.L_88:
        /*0004*/ 	.word	0x00000082


	//----- nvinfo : EIATTR_KPARAM_INFO
	.align		4
.L_89:
        /*0008*/ 	.byte	0x04, 0x17
        /*000a*/ 	.short	(.L_91 - .L_90)
.L_90:
        /*000c*/ 	.word	0x00000000
        /*0010*/ 	.short	0x0005
        /*0012*/ 	.short	0x0020
        /*0014*/ 	.byte	0x00, 0xf0, 0x11, 0x00


	//----- nvinfo : EIATTR_KPARAM_INFO
	.align		4
.L_91:
        /*0018*/ 	.byte	0x04, 0x17
        /*001a*/ 	.short	(.L_93 - .L_92)
.L_92:
        /*001c*/ 	.word	0x00000000
        /*0020*/ 	.short	0x0004
        /*0022*/ 	.short	0x001c
        /*0024*/ 	.byte	0x00, 0xf0, 0x11, 0x00


	//----- nvinfo : EIATTR_KPARAM_INFO
	.align		4
.L_93:
        /*0028*/ 	.byte	0x04, 0x17
        /*002a*/ 	.short	(.L_95 - .L_94)
.L_94:
        /*002c*/ 	.word	0x00000000
        /*0030*/ 	.short	0x0003
        /*0032*/ 	.short	0x0018
        /*0034*/ 	.byte	0x00, 0xf0, 0x11, 0x00


	//----- nvinfo : EIATTR_KPARAM_INFO
	.align		4
.L_95:
        /*0038*/ 	.byte	0x04, 0x17
        /*003a*/ 	.short	(.L_97 - .L_96)
.L_96:
        /*003c*/ 	.word	0x00000000
        /*0040*/ 	.short	0x0002
        /*0042*/ 	.short	0x0010
        /*0044*/ 	.byte	0x00, 0xf5, 0x21, 0x00


	//----- nvinfo : EIATTR_KPARAM_INFO
	.align		4
.L_97:
        /*0048*/ 	.byte	0x04, 0x17
        /*004a*/ 	.short	(.L_99 - .L_98)
.L_98:
        /*004c*/ 	.word	0x00000000
        /*0050*/ 	.short	0x0001
        /*0052*/ 	.short	0x0008
        /*0054*/ 	.byte	0x00, 0xf5, 0x21, 0x00


	//----- nvinfo : EIATTR_KPARAM_INFO
	.align		4
.L_99:
        /*0058*/ 	.byte	0x04, 0x17
        /*005a*/ 	.short	(.L_101 - .L_100)
.L_100:
        /*005c*/ 	.word	0x00000000
        /*0060*/ 	.short	0x0000
        /*0062*/ 	.short	0x0000
        /*0064*/ 	.byte	0x00, 0xf5, 0x21, 0x00


	//----- nvinfo : EIATTR_SPARSE_MMA_MASK
	.align		4
.L_101:
        /*0068*/ 	.byte	0x03, 0x50
        /*006a*/ 	.short	0x0000


	//----- nvinfo : EIATTR_MAXREG_COUNT
	.align		4
        /*006c*/ 	.byte	0x03, 0x1b
        /*006e*/ 	.short	0x00ff


	//----- nvinfo : EIATTR_MERCURY_ISA_VERSION
	.align		4
        /*0070*/ 	.byte	0x03, 0x5f
        /*0072*/ 	.short	0x0101


	//----- nvinfo : EIATTR_VRC_CTA_INIT_COUNT
	.align		4
        /*0074*/ 	.byte	0x02, 0x4a
	.zero		1
	.zero		1


	//----- nvinfo : EIATTR_EXIT_INSTR_OFFSETS
	.align		4
        /*0078*/ 	.byte	0x04, 0x1c
        /*007a*/ 	.short	(.L_103 - .L_102)


	//   ....[0]....
.L_102:
        /*007c*/ 	.word	0x00000090


	//   ....[1]....
        /*0080*/ 	.word	0x00000160


	//----- nvinfo : EIATTR_CBANK_PARAM_SIZE
	.align		4
.L_103:
        /*0084*/ 	.byte	0x03, 0x19
        /*0086*/ 	.short	0x0024


	//----- nvinfo : EIATTR_PARAM_CBANK
	.align		4
        /*0088*/ 	.byte	0x04, 0x0a
        /*008a*/ 	.short	(.L_105 - .L_104)
	.align		4
.L_104:
        /*008c*/ 	.word	index@(.nv.constant0._Z15rk4_tempstoragePfS_S_fii)
        /*0090*/ 	.short	0x0380
        /*0092*/ 	.short	0x0024


	//----- nvinfo : EIATTR_SW_WAR
	.align		4
.L_105:
        /*0094*/ 	.byte	0x04, 0x36
        /*0096*/ 	.short	(.L_107 - .L_106)
.L_106:
        /*0098*/ 	.word	0x00000008
.L_107:


//--------------------- .nv.info._Z8eval_rhsPfS_fi --------------------------
	.section	.nv.info._Z8eval_rhsPfS_fi,"",@"SHT_CUDA_INFO"
	.sectionflags	@""
	.align	4


	//----- nvinfo : EIATTR_CUDA_API_VERSION
	.align		4
        /*0000*/ 	.byte	0x04, 0x37
        /*0002*/ 	.short	(.L_109 - .L_108)
.L_108:
        /*0004*/ 	.word	0x00000082


	//----- nvinfo : EIATTR_KPARAM_INFO
	.align		4
.L_109:
        /*0008*/ 	.byte	0x04, 0x17
        /*000a*/ 	.short	(.L_111 - .L_110)
.L_110:
        /*000c*/ 	.word	0x00000000
        /*0010*/ 	.short	0x0003
        /*0012*/ 	.short	0x0014
        /*0014*/ 	.byte	0x00, 0xf0, 0x11, 0x00


	//----- nvinfo : EIATTR_KPARAM_INFO
	.align		4
.L_111:
        /*0018*/ 	.byte	0x04, 0x17
        /*001a*/ 	.short	(.L_113 - .L_112)
.L_112:
        /*001c*/ 	.word	0x00000000
        /*0020*/ 	.short	0x0002
        /*0022*/ 	.short	0x0010
        /*0024*/ 	.byte	0x00, 0xf0, 0x11, 0x00


	//----- nvinfo : EIATTR_KPARAM_INFO
	.align		4
.L_113:
        /*0028*/ 	.byte	0x04, 0x17
        /*002a*/ 	.short	(.L_115 - .L_114)
.L_114:
        /*002c*/ 	.word	0x00000000
        /*0030*/ 	.short	0x0001
        /*0032*/ 	.short	0x0008
        /*0034*/ 	.byte	0x00, 0xf5, 0x21, 0x00


	//----- nvinfo : EIATTR_KPARAM_INFO
	.align		4
.L_115:
        /*0038*/ 	.byte	0x04, 0x17
        /*003a*/ 	.short	(.L_117 - .L_116)
.L_116:
        /*003c*/ 	.word	0x00000000
        /*0040*/ 	.short	0x0000
        /*0042*/ 	.short	0x0000
        /*0044*/ 	.byte	0x00, 0xf5, 0x21, 0x00


	//----- nvinfo : EIATTR_SPARSE_MMA_MASK
	.align		4
.L_117:
        /*0048*/ 	.byte	0x03, 0x50
        /*004a*/ 	.short	0x0000


	//----- nvinfo : EIATTR_MAXREG_COUNT
	.align		4
        /*004c*/ 	.byte	0x03, 0x1b
        /*004e*/ 	.short	0x00ff


	//----- nvinfo : EIATTR_MERCURY_ISA_VERSION
	.align		4
        /*0050*/ 	.byte	0x03, 0x5f
        /*0052*/ 	.short	0x0101


	//----- nvinfo : EIATTR_VRC_CTA_INIT_COUNT
	.align		4
        /*0054*/ 	.byte	0x02, 0x4a
	.zero		1
	.zero		1


	//----- nvinfo : EIATTR_EXIT_INSTR_OFFSETS
	.align		4
        /*0058*/ 	.byte	0x04, 0x1c
        /*005a*/ 	.short	(.L_119 - .L_118)


	//   ....[0]....
.L_118:
        /*005c*/ 	.word	0x00000070


	//   ....[1]....
        /*0060*/ 	.word	0x00000120


	//----- nvinfo : EIATTR_CBANK_PARAM_SIZE
	.align		4
.L_119:
        /*0064*/ 	.byte	0x03, 0x19
        /*0066*/ 	.short	0x0018


	//----- nvinfo : EIATTR_PARAM_CBANK
	.align		4
        /*0068*/ 	.byte	0x04, 0x0a
        /*006a*/ 	.short	(.L_121 - .L_120)
	.align		4
.L_120:
        /*006c*/ 	.word	index@(.nv.constant0._Z8eval_rhsPfS_fi)
        /*0070*/ 	.short	0x0380
        /*0072*/ 	.short	0x0018


	//----- nvinfo : EIATTR_SW_WAR
	.align		4
.L_121:
        /*0074*/ 	.byte	0x04, 0x36
        /*0076*/ 	.short	(.L_123 - .L_122)
.L_122:
        /*0078*/ 	.word	0x00000008
.L_123:


//--------------------- .nv.info._Z9eval_quadPfS_S_S_S_S_ii --------------------------
	.section	.nv.info._Z9eval_quadPfS_S_S_S_S_ii,"",@"SHT_CUDA_INFO"
	.sectionflags	@""
	.align	4


	//----- nvinfo : EIATTR_CUDA_API_VERSION
	.align		4
        /*0000*/ 	.byte	0x04, 0x37
        /*0002*/ 	.short	(.L_125 - .L_124)
.L_124:
        /*0004*/ 	.word	0x00000082


	//----- nvinfo : EIATTR_KPARAM_INFO
	.align		4
.L_125:
        /*0008*/ 	.byte	0x04, 0x17
        /*000a*/ 	.short	(.L_127 - .L_126)
.L_126:
        /*000c*/ 	.word	0x00000000
        /*0010*/ 	.short	0x0007
        /*0012*/ 	.short	0x0034
        /*0014*/ 	.byte	0x00, 0xf0, 0x11, 0x00


	//----- nvinfo : EIATTR_KPARAM_INFO
	.align		4
.L_127:
        /*0018*/ 	.byte	0x04, 0x17
        /*001a*/ 	.short	(.L_129 - .L_128)
.L_128:
        /*001c*/ 	.word	0x00000000
        /*0020*/ 	.short	0x0006
        /*0022*/ 	.short	0x0030
        /*0024*/ 	.byte	0x00, 0xf0, 0x11, 0x00


	//----- nvinfo : EIATTR_KPARAM_INFO
	.align		4
.L_129:
        /*0028*/ 	.byte	0x04, 0x17
        /*002a*/ 	.short	(.L_131 - .L_130)
.L_130:
        /*002c*/ 	.word	0x00000000
        /*0030*/ 	.short	0x0005
        /*0032*/ 	.short	0x0028
        /*0034*/ 	.byte	0x00, 0xf5, 0x21, 0x00


	//----- nvinfo : EIATTR_KPARAM_INFO
	.align		4
.L_131:
        /*0038*/ 	.byte	0x04, 0x17
        /*003a*/ 	.short	(.L_133 - .L_132)
.L_132:
        /*003c*/ 	.word	0x00000000
        /*0040*/ 	.short	0x0004
        /*0042*/ 	.short	0x0020
        /*0044*/ 	.byte	0x00, 0xf5, 0x21, 0x00


	//----- nvinfo : EIATTR_KPARAM_INFO
	.align		4
.L_133:
        /*0048*/ 	.byte	0x04, 0x17
        /*004a*/ 	.short	(.L_135 - .L_134)
.L_134:
        /*004c*/ 	.word	0x00000000
        /*0050*/ 	.short	0x0003
        /*0052*/ 	.short	0x0018
        /*0054*/ 	.byte	0x00, 0xf5, 0x21, 0x00


	//----- nvinfo : EIATTR_KPARAM_INFO
	.align		4
.L_135:
        /*0058*/ 	.byte	0x04, 0x17
        /*005a*/ 	.short	(.L_137 - .L_136)
.L_136:
        /*005c*/ 	.word	0x00000000
        /*0060*/ 	.short	0x0002
        /*0062*/ 	.short	0x0010
        /*0064*/ 	.byte	0x00, 0xf5, 0x21, 0x00


	//----- nvinfo : EIATTR_KPARAM_INFO
	.align		4
.L_137:
        /*0068*/ 	.byte	0x04, 0x17
        /*006a*/ 	.short	(.L_139 - .L_138)
.L_138:
        /*006c*/ 	.word	0x00000000
        /*0070*/ 	.short	0x0001
        /*0072*/ 	.short	0x0008
        /*0074*/ 	.byte	0x00, 0xf5, 0x21, 0x00


	//----- nvinfo : EIATTR_KPARAM_INFO
	.align		4
.L_139:
        /*0078*/ 	.byte	0x04, 0x17
        /*007a*/ 	.short	(.L_141 - .L_140)
.L_140:
        /*007c*/ 	.word	0x00000000
        /*0080*/ 	.short	0x0000
        /*0082*/ 	.short	0x0000
        /*0084*/ 	.byte	0x00, 0xf5, 0x21, 0x00


	//----- nvinfo : EIATTR_SPARSE_MMA_MASK
	.align		4
.L_141:
        /*0088*/ 	.byte	0x03, 0x50
        /*008a*/ 	.short	0x0000


	//----- nvinfo : EIATTR_MAXREG_COUNT
	.align		4
        /*008c*/ 	.byte	0x03, 0x1b
        /*008e*/ 	.short	0x00ff


	//----- nvinfo : EIATTR_MERCURY_ISA_VERSION
	.align		4
        /*0090*/ 	.byte	0x03, 0x5f
        /*0092*/ 	.short	0x0101


	//----- nvinfo : EIATTR_VRC_CTA_INIT_COUNT
	.align		4
        /*0094*/ 	.byte	0x02, 0x4a
	.zero		1
	.zero		1


	//----- nvinfo : EIATTR_EXIT_INSTR_OFFSETS
	.align		4
        /*0098*/ 	.byte	0x04, 0x1c
        /*009a*/ 	.short	(.L_143 - .L_142)


	//   ....[0]....
.L_142:
        /*009c*/ 	.word	0x00000080


	//   ....[1]....
        /*00a0*/ 	.word	0x00000860


	//   ....[2]....
        /*00a4*/ 	.word	0x00001170


	//----- nvinfo : EIATTR_CRS_STACK_SIZE
	.align		4
.L_143:
        /*00a8*/ 	.byte	0x04, 0x1e
        /*00aa*/ 	.short	(.L_145 - .L_144)
.L_144:
        /*00ac*/ 	.word	0x00000000


	//----- nvinfo : EIATTR_CBANK_PARAM_SIZE
	.align		4
.L_145:
        /*00b0*/ 	.byte	0x03, 0x19
        /*00b2*/ 	.short	0x0038


	//----- nvinfo : EIATTR_PARAM_CBANK
	.align		4
        /*00b4*/ 	.byte	0x04, 0x0a
        /*00b6*/ 	.short	(.L_147 - .L_146)
	.align		4
.L_146:
        /*00b8*/ 	.word	index@(.nv.constant0._Z9eval_quadPfS_S_S_S_S_ii)
        /*00bc*/ 	.short	0x0380
        /*00be*/ 	.short	0x0038


	//----- nvinfo : EIATTR_SW_WAR
	.align		4
.L_147:
        /*00c0*/ 	.byte	0x04, 0x36
        /*00c2*/ 	.short	(.L_149 - .L_148)
.L_148:
        /*00c4*/ 	.word	0x00000008
.L_149:


//--------------------- .nv.info._Z12eval_riemannPfS_S_S_S_S_S_S_S_S_S_S_PiS0_S0_S0_S_S_iii --------------------------
	.section	.nv.info._Z12eval_riemannPfS_S_S_S_S_S_S_S_S_S_S_PiS0_S0_S0_S_S_iii,"",@"SHT_CUDA_INFO"
	.sectionflags	@""
	.align	4


	//----- nvinfo : EIATTR_CUDA_API_VERSION
	.align		4
        /*0000*/ 	.byte	0x04, 0x37
        /*0002*/ 	.short	(.L_151 - .L_150)
.L_150:
        /*0004*/ 	.word	0x00000082


	//----- nvinfo : EIATTR_KPARAM_INFO
	.align		4
.L_151:
        /*0008*/ 	.byte	0x04, 0x17
        /*000a*/ 	.short	(.L_153 - .L_152)
.L_152:
        /*000c*/ 	.word	0x00000000
        /*0010*/ 	.short	0x0014
        /*0012*/ 	.short	0x0098
        /*0014*/ 	.byte	0x00, 0xf0, 0x11, 0x00


	//----- nvinfo : EIATTR_KPARAM_INFO
	.align		4
.L_153:
        /*0018*/ 	.byte	0x04, 0x17
        /*001a*/ 	.short	(.L_155 - .L_154)
.L_154:
        /*001c*/ 	.word	0x00000000
        /*0020*/ 	.short	0x0013
        /*0022*/ 	.short	0x0094
        /*0024*/ 	.byte	0x00, 0xf0, 0x11, 0x00


	//----- nvinfo : EIATTR_KPARAM_INFO
	.align		4
.L_155:
        /*0028*/ 	.byte	0x04, 0x17
        /*002a*/ 	.short	(.L_157 - .L_156)
.L_156:
        /*002c*/ 	.word	0x00000000
        /*0030*/ 	.short	0x0012
        /*0032*/ 	.short	0x0090
        /*0034*/ 	.byte	0x00, 0xf0, 0x11, 0x00


	//----- nvinfo : EIATTR_KPARAM_INFO
	.align		4
.L_157:
        /*0038*/ 	.byte	0x04, 0x17
        /*003a*/ 	.short	(.L_159 - .L_158)
.L_158:
        /*003c*/ 	.word	0x00000000
        /*0040*/ 	.short	0x0011
        /*0042*/ 	.short	0x0088
        /*0044*/ 	.byte	0x00, 0xf5, 0x21, 0x00


	//----- nvinfo : EIATTR_KPARAM_INFO
	.align		4
.L_159:
        /*0048*/ 	.byte	0x04, 0x17
        /*004a*/ 	.short	(.L_161 - .L_160)
.L_160:
        /*004c*/ 	.word	0x00000000
        /*0050*/ 	.short	0x0010
        /*0052*/ 	.short	0x0080
        /*0054*/ 	.byte	0x00, 0xf5, 0x21, 0x00


	//----- nvinfo : EIATTR_KPARAM_INFO
	.align		4
.L_161:
        /*0058*/ 	.byte	0x04, 0x17
        /*005a*/ 	.short	(.L_163 - .L_162)
.L_162:
        /*005c*/ 	.word	0x00000000
        /*0060*/ 	.short	0x000f
        /*0062*/ 	.short	0x0078
        /*0064*/ 	.byte	0x00, 0xf5, 0x21, 0x00


	//----- nvinfo : EIATTR_KPARAM_INFO
	.align		4
.L_163:
        /*0068*/ 	.byte	0x04, 0x17
        /*006a*/ 	.short	(.L_165 - .L_164)
.L_164:
        /*006c*/ 	.word	0x00000000
        /*0070*/ 	.short	0x000e
        /*0072*/ 	.short	0x0070
        /*0074*/ 	.byte	0x00, 0xf5, 0x21, 0x00


	//----- nvinfo : EIATTR_KPARAM_INFO
	.align		4
.L_165:
        /*0078*/ 	.byte	0x04, 0x17
        /*007a*/ 	.short	(.L_167 - .L_166)
.L_166:
        /*007c*/ 	.word	0x00000000
        /*0080*/ 	.short	0x000d
        /*0082*/ 	.short	0x0068
        /*0084*/ 	.byte	0x00, 0xf5, 0x21, 0x00


	//----- nvinfo : EIATTR_KPARAM_INFO
	.align		4
.L_167:
        /*0088*/ 	.byte	0x04, 0x17
        /*008a*/ 	.short	(.L_169 - .L_168)
.L_168:
        /*008c*/ 	.word	0x00000000
        /*0090*/ 	.short	0x000c
        /*0092*/ 	.short	0x0060
        /*0094*/ 	.byte	0x00, 0xf5, 0x21, 0x00


	//----- nvinfo : EIATTR_KPARAM_INFO
	.align		4
.L_169:
        /*0098*/ 	.byte	0x04, 0x17
        /*009a*/ 	.short	(.L_171 - .L_170)
.L_170:
        /*009c*/ 	.word	0x00000000
        /*00a0*/ 	.short	0x000b
        /*00a2*/ 	.short	0x0058
        /*00a4*/ 	.byte	0x00, 0xf5, 0x21, 0x00


	//----- nvinfo : EIATTR_KPARAM_INFO
	.align		4
.L_171:
        /*00a8*/ 	.byte	0x04, 0x17
        /*00aa*/ 	.short	(.L_173 - .L_172)
.L_172:
        /*00ac*/ 	.word	0x00000000
        /*00b0*/ 	.short	0x000a
        /*00b2*/ 	.short	0x0050
        /*00b4*/ 	.byte	0x00, 0xf5, 0x21, 0x00


	//----- nvinfo : EIATTR_KPARAM_INFO
	.align		4
.L_173:
        /*00b8*/ 	.byte	0x04, 0x17
        /*00ba*/ 	.short	(.L_175 - .L_174)
.L_174:
        /*00bc*/ 	.word	0x00000000
        /*00c0*/ 	.short	0x0009
        /*00c2*/ 	.short	0x0048
        /*00c4*/ 	.byte	0x00, 0xf5, 0x21, 0x00


	//----- nvinfo : EIATTR_KPARAM_INFO
	.align		4
.L_175:
        /*00c8*/ 	.byte	0x04, 0x17
        /*00ca*/ 	.short	(.L_177 - .L_176)
.L_176:
        /*00cc*/ 	.word	0x00000000
        /*00d0*/ 	.short	0x0008
        /*00d2*/ 	.short	0x0040
        /*00d4*/ 	.byte	0x00, 0xf5, 0x21, 0x00


	//----- nvinfo : EIATTR_KPARAM_INFO
	.align		4
.L_177:
        /*00d8*/ 	.byte	0x04, 0x17
        /*00da*/ 	.short	(.L_179 - .L_178)
.L_178:
        /*00dc*/ 	.word	0x00000000
        /*00e0*/ 	.short	0x0007
        /*00e2*/ 	.short	0x0038
        /*00e4*/ 	.byte	0x00, 0xf5, 0x21, 0x00


	//----- nvinfo : EIATTR_KPARAM_INFO
	.align		4
.L_179:
        /*00e8*/ 	.byte	0x04, 0x17
        /*00ea*/ 	.short	(.L_181 - .L_180)
.L_180:
        /*00ec*/ 	.word	0x00000000
        /*00f0*/ 	.short	0x0006
        /*00f2*/ 	.short	0x0030
        /*00f4*/ 	.byte	0x00, 0xf5, 0x21, 0x00


	//----- nvinfo : EIATTR_KPARAM_INFO
	.align		4
.L_181:
        /*00f8*/ 	.byte	0x04, 0x17
        /*00fa*/ 	.short	(.L_183 - .L_182)
.L_182:
        /*00fc*/ 	.word	0x00000000
        /*0100*/ 	.short	0x0005
        /*0102*/ 	.short	0x0028
        /*0104*/ 	.byte	0x00, 0xf5, 0x21, 0x00


	//----- nvinfo : EIATTR_KPARAM_INFO
	.align		4
.L_183:
        /*0108*/ 	.byte	0x04, 0x17
        /*010a*/ 	.short	(.L_185 - .L_184)
.L_184:
        /*010c*/ 	.word	0x00000000
        /*0110*/ 	.short	0x0004
        /*0112*/ 	.short	0x0020
        /*0114*/ 	.byte	0x00, 0xf5, 0x21, 0x00


	//----- nvinfo : EIATTR_KPARAM_INFO
	.align		4
.L_185:
        /*0118*/ 	.byte	0x04, 0x17
        /*011a*/ 	.short	(.L_187 - .L_186)
.L_186:
        /*011c*/ 	.word	0x00000000
        /*0120*/ 	.short	0x0003
        /*0122*/ 	.short	0x0018
        /*0124*/ 	.byte	0x00, 0xf5, 0x21, 0x00


	//----- nvinfo : EIATTR_KPARAM_INFO
	.align		4
.L_187:
        /*0128*/ 	.byte	0x04, 0x17
        /*012a*/ 	.short	(.L_189 - .L_188)
.L_188:
        /*012c*/ 	.word	0x00000000
        /*0130*/ 	.short	0x0002
        /*0132*/ 	.short	0x0010
        /*0134*/ 	.byte	0x00, 0xf5, 0x21, 0x00


	//----- nvinfo : EIATTR_KPARAM_INFO
	.align		4
.L_189:
        /*0138*/ 	.byte	0x04, 0x17
        /*013a*/ 	.short	(.L_191 - .L_190)
.L_190:
        /*013c*/ 	.word	0x00000000
        /*0140*/ 	.short	0x0001
        /*0142*/ 	.short	0x0008
        /*0144*/ 	.byte	0x00, 0xf5, 0x21, 0x00


	//----- nvinfo : EIATTR_KPARAM_INFO
	.align		4
.L_191:
        /*0148*/ 	.byte	0x04, 0x17
        /*014a*/ 	.short	(.L_193 - .L_192)
.L_192:
        /*014c*/ 	.word	0x00000000
        /*0150*/ 	.short	0x0000
        /*0152*/ 	.short	0x0000
        /*0154*/ 	.byte	0x00, 0xf5, 0x21, 0x00


	//----- nvinfo : EIATTR_SPARSE_MMA_MASK
	.align		4
.L_193:
        /*0158*/ 	.byte	0x03, 0x50
        /*015a*/ 	.short	0x0000


	//----- nvinfo : EIATTR_MAXREG_COUNT
	.align		4
        /*015c*/ 	.byte	0x03, 0x1b
        /*015e*/ 	.short	0x00ff


	//----- nvinfo : EIATTR_NUM_BARRIERS
	.align		4
        /*0160*/ 	.byte	0x02, 0x4c
        /*0162*/ 	.byte	0x01
	.zero		1


	//----- nvinfo : EIATTR_MERCURY_ISA_VERSION
	.align		4
        /*0164*/ 	.byte	0x03, 0x5f
        /*0166*/ 	.short	0x0101


	//----- nvinfo : EIATTR_VRC_CTA_INIT_COUNT
	.align		4
        /*0168*/ 	.byte	0x02, 0x4a
	.zero		1
	.zero		1


	//----- nvinfo : EIATTR_EXIT_INSTR_OFFSETS
	.align		4
        /*016c*/ 	.byte	0x04, 0x1c
        /*016e*/ 	.short	(.L_195 - .L_194)


	//   ....[0]....
.L_194:
        /*0170*/ 	.word	0x00000070


	//   ....[1]....
        /*0174*/ 	.word	0x000001a0


	//   ....[2]....
        /*0178*/ 	.word	0x000007d0


	//   ....[3]....
        /*017c*/ 	.word	0x00000af0


	//   ....[4]....
        /*0180*/ 	.word	0x00000cd0


	//   ....[5]....
        /*0184*/ 	.word	0x00000d60


	//   ....[6]....
        /*0188*/ 	.word	0x00000dc0


	//----- nvinfo : EIATTR_CRS_STACK_SIZE
	.align		4
.L_195:
        /*018c*/ 	.byte	0x04, 0x1e
        /*018e*/ 	.short	(.L_197 - .L_196)
.L_196:
        /*0190*/ 	.word	0x00000000


	//----- nvinfo : EIATTR_CBANK_PARAM_SIZE
	.align		4
.L_197:
        /*0194*/ 	.byte	0x03, 0x19
        /*0196*/ 	.short	0x009c


	//----- nvinfo : EIATTR_PARAM_CBANK
	.align		4
        /*0198*/ 	.byte	0x04, 0x0a
        /*019a*/ 	.short	(.L_199 - .L_198)
	.align		4
.L_198:
        /*019c*/ 	.word	index@(.nv.constant0._Z12eval_riemannPfS_S_S_S_S_S_S_S_S_S_S_PiS0_S0_S0_S_S_iii)
        /*01a0*/ 	.short	0x0380
        /*01a2*/ 	.short	0x009c


	//----- nvinfo : EIATTR_SW_WAR
	.align		4
.L_199:
        /*01a4*/ 	.byte	0x04, 0x36
        /*01a6*/ 	.short	(.L_201 - .L_200)
.L_200:
        /*01a8*/ 	.word	0x00000008
.L_201:


//--------------------- .nv.info._Z14preval_normalsPfS_S_S_S_S_S_S_S_S_S_S_Pi --------------------------
	.section	.nv.info._Z14preval_normalsPfS_S_S_S_S_S_S_S_S_S_S_Pi,"",@"SHT_CUDA_INFO"
	.sectionflags	@""
	.align	4


	//----- nvinfo : EIATTR_CUDA_API_VERSION
	.align		4
        /*0000*/ 	.byte	0x04, 0x37
        /*0002*/ 	.short	(.L_203 - .L_202)
.L_202:
        /*0004*/ 	.word	0x00000082


	//----- nvinfo : EIATTR_KPARAM_INFO
	.align		4
.L_203:
        /*0008*/ 	.byte	0x04, 0x17
        /*000a*/ 	.short	(.L_205 - .L_204)
.L_204:
        /*000c*/ 	.word	0x00000000
        /*0010*/ 	.short	0x000c
        /*0012*/ 	.short	0x0060
        /*0014*/ 	.byte	0x00, 0xf5, 0x21, 0x00


	//----- nvinfo : EIATTR_KPARAM_INFO
	.align		4
.L_205:
        /*0018*/ 	.byte	0x04, 0x17
        /*001a*/ 	.short	(.L_207 - .L_206)
.L_206:
        /*001c*/ 	.word	0x00000000
        /*0020*/ 	.short	0x000b
        /*0022*/ 	.short	0x0058
        /*0024*/ 	.byte	0x00, 0xf5, 0x21, 0x00


	//----- nvinfo : EIATTR_KPARAM_INFO
	.align		4
.L_207:
        /*0028*/ 	.byte	0x04, 0x17
        /*002a*/ 	.short	(.L_209 - .L_208)
.L_208:
        /*002c*/ 	.word	0x00000000
        /*0030*/ 	.short	0x000a
        /*0032*/ 	.short	0x0050
        /*0034*/ 	.byte	0x00, 0xf5, 0x21, 0x00


	//----- nvinfo : EIATTR_KPARAM_INFO
	.align		4
.L_209:
        /*0038*/ 	.byte	0x04, 0x17
        /*003a*/ 	.short	(.L_211 - .L_210)
.L_210:
        /*003c*/ 	.word	0x00000000
        /*0040*/ 	.short	0x0009
        /*0042*/ 	.short	0x0048
        /*0044*/ 	.byte	0x00, 0xf5, 0x21, 0x00


	//----- nvinfo : EIATTR_KPARAM_INFO
	.align		4
.L_211:
        /*0048*/ 	.byte	0x04, 0x17
        /*004a*/ 	.short	(.L_213 - .L_212)
.L_212:
        /*004c*/ 	.word	0x00000000
        /*0050*/ 	.short	0x0008
        /*0052*/ 	.short	0x0040
        /*0054*/ 	.byte	0x00, 0xf5, 0x21, 0x00


	//----- nvinfo : EIATTR_KPARAM_INFO
	.align		4
.L_213:
        /*0058*/ 	.byte	0x04, 0x17
        /*005a*/ 	.short	(.L_215 - .L_214)
.L_214:
        /*005c*/ 	.word	0x00000000
        /*0060*/ 	.short	0x0007
        /*0062*/ 	.short	0x0038
        /*0064*/ 	.byte	0x00, 0xf5, 0x21, 0x00


	//----- nvinfo : EIATTR_KPARAM_INFO
	.align		4
.L_215:
        /*0068*/ 	.byte	0x04, 0x17
        /*006a*/ 	.short	(.L_217 - .L_216)
.L_216:
        /*006c*/ 	.word	0x00000000
        /*0070*/ 	.short	0x0006
        /*0072*/ 	.short	0x0030
        /*0074*/ 	.byte	0x00, 0xf5, 0x21, 0x00


	//----- nvinfo : EIATTR_KPARAM_INFO
	.align		4
.L_217:
        /*0078*/ 	.byte	0x04, 0x17
        /*007a*/ 	.short	(.L_219 - .L_218)
.L_218:
        /*007c*/ 	.word	0x00000000
        /*0080*/ 	.short	0x0005
        /*0082*/ 	.short	0x0028
        /*0084*/ 	.byte	0x00, 0xf5, 0x21, 0x00


	//----- nvinfo : EIATTR_KPARAM_INFO
	.align		4
.L_219:
        /*0088*/ 	.byte	0x04, 0x17
        /*008a*/ 	.short	(.L_221 - .L_220)
.L_220:
        /*008c*/ 	.word	0x00000000
        /*0090*/ 	.short	0x0004
        /*0092*/ 	.short	0x0020
        /*0094*/ 	.byte	0x00, 0xf5, 0x21, 0x00


	//----- nvinfo : EIATTR_KPARAM_INFO
	.align		4
.L_221:
        /*0098*/ 	.byte	0x04, 0x17
        /*009a*/ 	.short	(.L_223 - .L_222)
.L_222:
        /*009c*/ 	.word	0x00000000
        /*00a0*/ 	.short	0x0003
        /*00a2*/ 	.short	0x0018
        /*00a4*/ 	.byte	0x00, 0xf5, 0x21, 0x00


	//----- nvinfo : EIATTR_KPARAM_INFO
	.align		4
.L_223:
        /*00a8*/ 	.byte	0x04, 0x17
        /*00aa*/ 	.short	(.L_225 - .L_224)
.L_224:
        /*00ac*/ 	.word	0x00000000
        /*00b0*/ 	.short	0x0002
        /*00b2*/ 	.short	0x0010
        /*00b4*/ 	.byte	0x00, 0xf5, 0x21, 0x00


	//----- nvinfo : EIATTR_KPARAM_INFO
	.align		4
.L_225:
        /*00b8*/ 	.byte	0x04, 0x17
        /*00ba*/ 	.short	(.L_227 - .L_226)
.L_226:
        /*00bc*/ 	.word	0x00000000
        /*00c0*/ 	.short	0x0001
        /*00c2*/ 	.short	0x0008
        /*00c4*/ 	.byte	0x00, 0xf5, 0x21, 0x00


	//----- nvinfo : EIATTR_KPARAM_INFO
	.align		4
.L_227:
        /*00c8*/ 	.byte	0x04, 0x17
        /*00ca*/ 	.short	(.L_229 - .L_228)
.L_228:
        /*00cc*/ 	.word	0x00000000
        /*00d0*/ 	.short	0x0000
        /*00d2*/ 	.short	0x0000
        /*00d4*/ 	.byte	0x00, 0xf5, 0x21, 0x00


	//----- nvinfo : EIATTR_SPARSE_MMA_MASK
	.align		4
.L_229:
        /*00d8*/ 	.byte	0x03, 0x50
        /*00da*/ 	.short	0x0000


	//----- nvinfo : EIATTR_MAXREG_COUNT
	.align		4
        /*00dc*/ 	.byte	0x03, 0x1b
        /*00de*/ 	.short	0x00ff


	//----- nvinfo : EIATTR_MERCURY_ISA_VERSION
	.align		4
        /*00e0*/ 	.byte	0x03, 0x5f
        /*00e2*/ 	.short	0x0101


	//----- nvinfo : EIATTR_VRC_CTA_INIT_COUNT
	.align		4
        /*00e4*/ 	.byte	0x02, 0x4a
	.zero		1
	.zero		1


	//----- nvinfo : EIATTR_EXIT_INSTR_OFFSETS
	.align		4
        /*00e8*/ 	.byte	0x04, 0x1c
        /*00ea*/ 	.short	(.L_231 - .L_230)


	//   ....[0]....
.L_230:
        /*00ec*/ 	.word	0x00001090


	//----- nvinfo : EIATTR_CRS_STACK_SIZE
	.align		4
.L_231:
        /*00f0*/ 	.byte	0x04, 0x1e
        /*00f2*/ 	.short	(.L_233 - .L_232)
.L_232:
        /*00f4*/ 	.word	0x00000000


	//----- nvinfo : EIATTR_CBANK_PARAM_SIZE
	.align		4
.L_233:
        /*00f8*/ 	.byte	0x03, 0x19
        /*00fa*/ 	.short	0x0068


	//----- nvinfo : EIATTR_PARAM_CBANK
	.align		4
        /*00fc*/ 	.byte	0x04, 0x0a
        /*00fe*/ 	.short	(.L_235 - .L_234)
	.align		4
.L_234:
        /*0100*/ 	.word	index@(.nv.constant0._Z14preval_normalsPfS_S_S_S_S_S_S_S_S_S_S_Pi)
        /*0104*/ 	.short	0x0380
        /*0106*/ 	.short	0x0068


	//----- nvinfo : EIATTR_SW_WAR
	.align		4
.L_235:
        /*0108*/ 	.byte	0x04, 0x36
        /*010a*/ 	.short	(.L_237 - .L_236)
.L_236:
        /*010c*/ 	.word	0x00000008
.L_237:


//--------------------- .nv.info._Z15preval_jacobianPfS_S_S_S_S_S_ --------------------------
	.section	.nv.info._Z15preval_jacobianPfS_S_S_S_S_S_,"",@"SHT_CUDA_INFO"
	.sectionflags	@""
	.align	4


	//----- nvinfo : EIATTR_CUDA_API_VERSION
	.align		4
        /*0000*/ 	.byte	0x04, 0x37
        /*0002*/ 	.short	(.L_239 - .L_238)
.L_238:
        /*0004*/ 	.word	0x00000082


	//----- nvinfo : EIATTR_KPARAM_INFO
	.align		4
.L_239:
        /*0008*/ 	.byte	0x04, 0x17
        /*000a*/ 	.short	(.L_241 - .L_240)
.L_240:
        /*000c*/ 	.word	0x00000000
        /*0010*/ 	.short	0x0006
        /*0012*/ 	.short	0x0030
        /*0014*/ 	.byte	0x00, 0xf5, 0x21, 0x00


	//----- nvinfo : EIATTR_KPARAM_INFO
	.align		4
.L_241:
        /*0018*/ 	.byte	0x04, 0x17
        /*001a*/ 	.short	(.L_243 - .L_242)
.L_242:
        /*001c*/ 	.word	0x00000000
        /*0020*/ 	.short	0x0005
        /*0022*/ 	.short	0x0028
        /*0024*/ 	.byte	0x00, 0xf5, 0x21, 0x00


	//----- nvinfo : EIATTR_KPARAM_INFO
	.align		4
.L_243:
        /*0028*/ 	.byte	0x04, 0x17
        /*002a*/ 	.short	(.L_245 - .L_244)
.L_244:
        /*002c*/ 	.word	0x00000000
        /*0030*/ 	.short	0x0004
        /*0032*/ 	.short	0x0020
        /*0034*/ 	.byte	0x00, 0xf5, 0x21, 0x00


	//----- nvinfo : EIATTR_KPARAM_INFO
	.align		4
.L_245:
        /*0038*/ 	.byte	0x04, 0x17
        /*003a*/ 	.short	(.L_247 - .L_246)
.L_246:
        /*003c*/ 	.word	0x00000000
        /*0040*/ 	.short	0x0003
        /*0042*/ 	.short	0x0018
        /*0044*/ 	.byte	0x00, 0xf5, 0x21, 0x00


	//----- nvinfo : EIATTR_KPARAM_INFO
	.align		4
.L_247:
        /*0048*/ 	.byte	0x04, 0x17
        /*004a*/ 	.short	(.L_249 - .L_248)
.L_248:
        /*004c*/ 	.word	0x00000000
        /*0050*/ 	.short	0x0002
        /*0052*/ 	.short	0x0010
        /*0054*/ 	.byte	0x00, 0xf5, 0x21, 0x00


	//----- nvinfo : EIATTR_KPARAM_INFO
	.align		4
.L_249:
        /*0058*/ 	.byte	0x04, 0x17
        /*005a*/ 	.short	(.L_251 - .L_250)
.L_250:
        /*005c*/ 	.word	0x00000000
        /*0060*/ 	.short	0x0001
        /*0062*/ 	.short	0x0008
        /*0064*/ 	.byte	0x00, 0xf5, 0x21, 0x00


	//----- nvinfo : EIATTR_KPARAM_INFO
	.align		4
.L_251:
        /*0068*/ 	.byte	0x04, 0x17
        /*006a*/ 	.short	(.L_253 - .L_252)
.L_252:
        /*006c*/ 	.word	0x00000000
        /*0070*/ 	.short	0x0000
        /*0072*/ 	.short	0x0000
        /*0074*/ 	.byte	0x00, 0xf5, 0x21, 0x00


	//----- nvinfo : EIATTR_SPARSE_MMA_MASK
	.align		4
.L_253:
        /*0078*/ 	.byte	0x03, 0x50
        /*007a*/ 	.short	0x0000


	//----- nvinfo : EIATTR_MAXREG_COUNT
	.align		4
        /*007c*/ 	.byte	0x03, 0x1b
        /*007e*/ 	.short	0x00ff


	//----- nvinfo : EIATTR_MERCURY_ISA_VERSION
	.align		4
        /*0080*/ 	.byte	0x03, 0x5f
        /*0082*/ 	.short	0x0101


	//----- nvinfo : EIATTR_VRC_CTA_INIT_COUNT
	.align		4
        /*0084*/ 	.byte	0x02, 0x4a
	.zero		1
	.zero		1


	//----- nvinfo : EIATTR_EXIT_INSTR_OFFSETS
	.align		4
        /*0088*/ 	.byte	0x04, 0x1c
        /*008a*/ 	.short	(.L_255 - .L_254)


	//   ....[0]....
.L_254:
        /*008c*/ 	.word	0x00000210


	//----- nvinfo : EIATTR_CBANK_PARAM_SIZE
	.align		4
.L_255:
        /*0090*/ 	.byte	0x03, 0x19
        /*0092*/ 	.short	0x0038


	//----- nvinfo : EIATTR_PARAM_CBANK
	.align		4
        /*0094*/ 	.byte	0x04, 0x0a
        /*0096*/ 	.short	(.L_257 - .L_256)
	.align		4
.L_256:
        /*0098*/ 	.word	index@(.nv.constant0._Z15preval_jacobianPfS_S_S_S_S_S_)
        /*009c*/ 	.short	0x0380
        /*009e*/ 	.short	0x0038


	//----- nvinfo : EIATTR_SW_WAR
	.align		4
.L_257:
        /*00a0*/ 	.byte	0x04, 0x36
        /*00a2*/ 	.short	(.L_259 - .L_258)
.L_258:
        /*00a4*/ 	.word	0x00000008
.L_259:


//--------------------- .nv.info._Z18preval_side_lengthPfS_S_S_S_ --------------------------
	.section	.nv.info._Z18preval_side_lengthPfS_S_S_S_,"",@"SHT_CUDA_INFO"
	.sectionflags	@""
	.align	4


	//----- nvinfo : EIATTR_CUDA_API_VERSION
	.align		4
        /*0000*/ 	.byte	0x04, 0x37
        /*0002*/ 	.short	(.L_261 - .L_260)
.L_260:
        /*0004*/ 	.word	0x00000082


	//----- nvinfo : EIATTR_KPARAM_INFO
	.align		4
.L_261:
        /*0008*/ 	.byte	0x04, 0x17
        /*000a*/ 	.short	(.L_263 - .L_262)
.L_262:
        /*000c*/ 	.word	0x00000000
        /*0010*/ 	.short	0x0004
        /*0012*/ 	.short	0x0020
        /*0014*/ 	.byte	0x00, 0xf5, 0x21, 0x00


	//----- nvinfo : EIATTR_KPARAM_INFO
	.align		4
.L_263:
        /*0018*/ 	.byte	0x04, 0x17
        /*001a*/ 	.short	(.L_265 - .L_264)
.L_264:
        /*001c*/ 	.word	0x00000000
        /*0020*/ 	.short	0x0003
        /*0022*/ 	.short	0x0018
        /*0024*/ 	.byte	0x00, 0xf5, 0x21, 0x00


	//----- nvinfo : EIATTR_KPARAM_INFO
	.align		4
.L_265:
        /*0028*/ 	.byte	0x04, 0x17
        /*002a*/ 	.short	(.L_267 - .L_266)
.L_266:
        /*002c*/ 	.word	0x00000000
        /*0030*/ 	.short	0x0002
        /*0032*/ 	.short	0x0010
        /*0034*/ 	.byte	0x00, 0xf5, 0x21, 0x00


	//----- nvinfo : EIATTR_KPARAM_INFO
	.align		4
.L_267:
        /*0038*/ 	.byte	0x04, 0x17
        /*003a*/ 	.short	(.L_269 - .L_268)
.L_268:
        /*003c*/ 	.word	0x00000000
        /*0040*/ 	.short	0x0001
        /*0042*/ 	.short	0x0008
        /*0044*/ 	.byte	0x00, 0xf5, 0x21, 0x00


	//----- nvinfo : EIATTR_KPARAM_INFO
	.align		4
.L_269:
        /*0048*/ 	.byte	0x04, 0x17
        /*004a*/ 	.short	(.L_271 - .L_270)
.L_270:
        /*004c*/ 	.word	0x00000000
        /*0050*/ 	.short	0x0000
        /*0052*/ 	.short	0x0000
        /*0054*/ 	.byte	0x00, 0xf5, 0x21, 0x00


	//----- nvinfo : EIATTR_SPARSE_MMA_MASK
	.align		4
.L_271:
        /*0058*/ 	.byte	0x03, 0x50
        /*005a*/ 	.short	0x0000


	//----- nvinfo : EIATTR_MAXREG_COUNT
	.align		4
        /*005c*/ 	.byte	0x03, 0x1b
        /*005e*/ 	.short	0x00ff


	//----- nvinfo : EIATTR_MERCURY_ISA_VERSION
	.align		4
        /*0060*/ 	.byte	0x03, 0x5f
        /*0062*/ 	.short	0x0101


	//----- nvinfo : EIATTR_VRC_CTA_INIT_COUNT
	.align		4
        /*0064*/ 	.byte	0x02, 0x4a
	.zero		1
	.zero		1


	//----- nvinfo : EIATTR_EXIT_INSTR_OFFSETS
	.align		4
        /*0068*/ 	.byte	0x04, 0x1c
        /*006a*/ 	.short	(.L_273 - .L_272)


	//   ....[0]....
.L_272:
        /*006c*/ 	.word	0x00000b20


	//----- nvinfo : EIATTR_CRS_STACK_SIZE
	.align		4
.L_273:
        /*0070*/ 	.byte	0x04, 0x1e
        /*0072*/ 	.short	(.L_275 - .L_274)
.L_274:
        /*0074*/ 	.word	0x00000000


	//----- nvinfo : EIATTR_CBANK_PARAM_SIZE
	.align		4
.L_275:
        /*0078*/ 	.byte	0x03, 0x19
        /*007a*/ 	.short	0x0028


	//----- nvinfo : EIATTR_PARAM_CBANK
	.align		4
        /*007c*/ 	.byte	0x04, 0x0a
        /*007e*/ 	.short	(.L_277 - .L_276)
	.align		4
.L_276:
        /*0080*/ 	.word	index@(.nv.constant0._Z18preval_side_lengthPfS_S_S_S_)
        /*0084*/ 	.short	0x0380
        /*0086*/ 	.short	0x0028


	//----- nvinfo : EIATTR_SW_WAR
	.align		4
.L_277:
        /*0088*/ 	.byte	0x04, 0x36
        /*008a*/ 	.short	(.L_279 - .L_278)
.L_278:
        /*008c*/ 	.word	0x00000008
.L_279:


//--------------------- .nv.info._Z15init_conditionsPfS_S_S_S_S_S_S_S_S_ii --------------------------
	.section	.nv.info._Z15init_conditionsPfS_S_S_S_S_S_S_S_S_ii,"",@"SHT_CUDA_INFO"
	.sectionflags	@""
	.align	4


	//----- nvinfo : EIATTR_CUDA_API_VERSION
	.align		4
        /*0000*/ 	.byte	0x04, 0x37
        /*0002*/ 	.short	(.L_281 - .L_280)
.L_280:
        /*0004*/ 	.word	0x00000082


	//----- nvinfo : EIATTR_KPARAM_INFO
	.align		4
.L_281:
        /*0008*/ 	.byte	0x04, 0x17
        /*000a*/ 	.short	(.L_283 - .L_282)
.L_282:
        /*000c*/ 	.word	0x00000000
        /*0010*/ 	.short	0x000b
        /*0012*/ 	.short	0x0054
        /*0014*/ 	.byte	0x00, 0xf0, 0x11, 0x00


	//----- nvinfo : EIATTR_KPARAM_INFO
	.align		4
.L_283:
        /*0018*/ 	.byte	0x04, 0x17
        /*001a*/ 	.short	(.L_285 - .L_284)
.L_284:
        /*001c*/ 	.word	0x00000000
        /*0020*/ 	.short	0x000a
        /*0022*/ 	.short	0x0050
        /*0024*/ 	.byte	0x00, 0xf0, 0x11, 0x00


	//----- nvinfo : EIATTR_KPARAM_INFO
	.align		4
.L_285:
        /*0028*/ 	.byte	0x04, 0x17
        /*002a*/ 	.short	(.L_287 - .L_286)
.L_286:
        /*002c*/ 	.word	0x00000000
        /*0030*/ 	.short	0x0009
        /*0032*/ 	.short	0x0048
        /*0034*/ 	.byte	0x00, 0xf5, 0x21, 0x00


	//----- nvinfo : EIATTR_KPARAM_INFO
	.align		4
.L_287:
        /*0038*/ 	.byte	0x04, 0x17
        /*003a*/ 	.short	(.L_289 - .L_288)
.L_288:
        /*003c*/ 	.word	0x00000000
        /*0040*/ 	.short	0x0008
        /*0042*/ 	.short	0x0040
        /*0044*/ 	.byte	0x00, 0xf5, 0x21, 0x00


	//----- nvinfo : EIATTR_KPARAM_INFO
	.align		4
.L_289:
        /*0048*/ 	.byte	0x04, 0x17
        /*004a*/ 	.short	(.L_291 - .L_290)
.L_290:
        /*004c*/ 	.word	0x00000000
        /*0050*/ 	.short	0x0007
        /*0052*/ 	.short	0x0038
        /*0054*/ 	.byte	0x00, 0xf5, 0x21, 0x00


	//----- nvinfo : EIATTR_KPARAM_INFO
	.align		4
.L_291:
        /*0058*/ 	.byte	0x04, 0x17
        /*005a*/ 	.short	(.L_293 - .L_292)
.L_292:
        /*005c*/ 	.word	0x00000000
        /*0060*/ 	.short	0x0006
        /*0062*/ 	.short	0x0030
        /*0064*/ 	.byte	0x00, 0xf5, 0x21, 0x00


	//----- nvinfo : EIATTR_KPARAM_INFO
	.align		4
.L_293:
        /*0068*/ 	.byte	0x04, 0x17
        /*006a*/ 	.short	(.L_295 - .L_294)
.L_294:
        /*006c*/ 	.word	0x00000000
        /*0070*/ 	.short	0x0005
        /*0072*/ 	.short	0x0028
        /*0074*/ 	.byte	0x00, 0xf5, 0x21, 0x00


	//----- nvinfo : EIATTR_KPARAM_INFO
	.align		4
.L_295:
        /*0078*/ 	.byte	0x04, 0x17
        /*007a*/ 	.short	(.L_297 - .L_296)
.L_296:
        /*007c*/ 	.word	0x00000000
        /*0080*/ 	.short	0x0004
        /*0082*/ 	.short	0x0020
        /*0084*/ 	.byte	0x00, 0xf5, 0x21, 0x00


	//----- nvinfo : EIATTR_KPARAM_INFO
	.align		4
.L_297:
        /*0088*/ 	.byte	0x04, 0x17
        /*008a*/ 	.short	(.L_299 - .L_298)
.L_298:
        /*008c*/ 	.word	0x00000000
        /*0090*/ 	.short	0x0003
        /*0092*/ 	.short	0x0018
        /*0094*/ 	.byte	0x00, 0xf5, 0x21, 0x00


	//----- nvinfo : EIATTR_KPARAM_INFO
	.align		4
.L_299:
        /*0098*/ 	.byte	0x04, 0x17
        /*009a*/ 	.short	(.L_301 - .L_300)
.L_300:
        /*009c*/ 	.word	0x00000000
        /*00a0*/ 	.short	0x0002
        /*00a2*/ 	.short	0x0010
        /*00a4*/ 	.byte	0x00, 0xf5, 0x21, 0x00


	//----- nvinfo : EIATTR_KPARAM_INFO
	.align		4
.L_301:
        /*00a8*/ 	.byte	0x04, 0x17
        /*00aa*/ 	.short	(.L_303 - .L_302)
.L_302:
        /*00ac*/ 	.word	0x00000000
        /*00b0*/ 	.short	0x0001
        /*00b2*/ 	.short	0x0008
        /*00b4*/ 	.byte	0x00, 0xf5, 0x21, 0x00


	//----- nvinfo : EIATTR_KPARAM_INFO
	.align		4
.L_303:
        /*00b8*/ 	.byte	0x04, 0x17
        /*00ba*/ 	.short	(.L_305 - .L_304)
.L_304:
        /*00bc*/ 	.word	0x00000000
        /*00c0*/ 	.short	0x0000
        /*00c2*/ 	.short	0x0000
        /*00c4*/ 	.byte	0x00, 0xf5, 0x21, 0x00


	//----- nvinfo : EIATTR_SPARSE_MMA_MASK
	.align		4
.L_305:
        /*00c8*/ 	.byte	0x03, 0x50
        /*00ca*/ 	.short	0x0000


	//----- nvinfo : EIATTR_MAXREG_COUNT
	.align		4
        /*00cc*/ 	.byte	0x03, 0x1b
        /*00ce*/ 	.short	0x00ff


	//----- nvinfo : EIATTR_MERCURY_ISA_VERSION
	.align		4
        /*00d0*/ 	.byte	0x03, 0x5f
        /*00d2*/ 	.short	0x0101


	//----- nvinfo : EIATTR_VRC_CTA_INIT_COUNT
	.align		4
        /*00d4*/ 	.byte	0x02, 0x4a
	.zero		1
	.zero		1


	//----- nvinfo : EIATTR_EXIT_INSTR_OFFSETS
	.align		4
        /*00d8*/ 	.byte	0x04, 0x1c
        /*00da*/ 	.short	(.L_307 - .L_306)


	//   ....[0]....
.L_306:
        /*00dc*/ 	.word	0x00000030


	//   ....[1]....
        /*00e0*/ 	.word	0x00000890


	//----- nvinfo : EIATTR_CBANK_PARAM_SIZE
	.align		4
.L_307:
        /*00e4*/ 	.byte	0x03, 0x19
        /*00e6*/ 	.short	0x0058


	//----- nvinfo : EIATTR_PARAM_CBANK
	.align		4
        /*00e8*/ 	.byte	0x04, 0x0a
        /*00ea*/ 	.short	(.L_309 - .L_308)
	.align		4
.L_308:
        /*00ec*/ 	.word	index@(.nv.constant0._Z15init_conditionsPfS_S_S_S_S_S_S_S_S_ii)
        /*00f0*/ 	.short	0x0380
        /*00f2*/ 	.short	0x0058


	//----- nvinfo : EIATTR_SW_WAR
	.align		4
.L_309:
        /*00f4*/ 	.byte	0x04, 0x36
        /*00f6*/ 	.short	(.L_311 - .L_310)
.L_310:
        /*00f8*/ 	.word	0x00000008
.L_311:


//--------------------- .nv.callgraph             --------------------------
	.section	.nv.callgraph,"",@"SHT_CUDA_CALLGRAPH"
	.align	4
	.sectionentsize	8
	.align		4
        /*0000*/ 	.word	0x00000000
	.align		4
        /*0004*/ 	.word	0xffffffff
	.align		4
        /*0008*/ 	.word	0x00000000
	.align		4
        /*000c*/ 	.word	0xfffffffe
	.align		4
        /*0010*/ 	.word	0x00000000
	.align		4
        /*0014*/ 	.word	0xfffffffd
	.align		4
        /*0018*/ 	.word	0x00000000
	.align		4
        /*001c*/ 	.word	0xfffffffc


//--------------------- .text._Z3rk4PfS_S_S_S_ii  --------------------------
	.section	.text._Z3rk4PfS_S_S_S_ii,"ax",@progbits
	.align	128
        .global         _Z3rk4PfS_S_S_S_ii
        .type           _Z3rk4PfS_S_S_S_ii,@function
        .size           _Z3rk4PfS_S_S_S_ii,(.L_x_93 - _Z3rk4PfS_S_S_S_ii)
        .other          _Z3rk4PfS_S_S_S_ii,@"STO_CUDA_ENTRY STV_DEFAULT"
_Z3rk4PfS_S_S_S_ii:
.text._Z3rk4PfS_S_S_S_ii:
[----:B------:R-:W-:Y:S01]  /*0000*/  LDC R1, c[0x0][0x37c] ;  /* 0x0000df00ff017b82 */ /* 0x000fe20000000800 */
[----:B------:R-:W0:Y:S01]  /*0010*/  S2R R0, SR_CTAID.X ;  /* 0x0000000000007919 */ /* 0x000e220000002500 */
[----:B------:R-:W1:Y:S01]  /*0020*/  LDCU.64 UR4, c[0x0][0x3a8] ;  /* 0x00007500ff0477ac */ /* 0x000e620008000a00 */
[----:B------:R-:W0:Y:S01]  /*0030*/  S2R R3, SR_TID.X ;  /* 0x0000000000037919 */ /* 0x000e220000002100 */
[----:B------:R-:W0:Y:S01]  /*0040*/  LDCU UR6, c[0x0][0x360] ;  /* 0x00006c00ff0677ac */ /* 0x000e220008000800 */
[----:B-1----:R-:W-:Y:S01]  /*0050*/  UIMAD UR4, UR5, UR4, UR5 ;  /* 0x00000004050472a4 */ /* 0x002fe2000f8e0205 */
[----:B0-----:R-:W-:-:S05]  /*0060*/  IMAD R0, R0, UR6, R3 ;  /* 0x0000000600007c24 */ /* 0x001fca000f8e0203 */
[----:B------:R-:W-:-:S13]  /*0070*/  ISETP.GE.AND P0, PT, R0, UR4, PT ;  /* 0x0000000400007c0c */ /* 0x000fda000bf06270 */
[----:B------:R-:W-:Y:S05]  /*0080*/  @P0 EXIT ;  /* 0x000000000000094d */ /* 0x000fea0003800000 */
[----:B------:R-:W0:Y:S01]  /*0090*/  LDC.64 R2, c[0x0][0x388] ;  /* 0x0000e200ff027b82 */ /* 0x000e220000000a00 */
[----:B------:R-:W1:Y:S01]  /*00a0*/  LDCU.64 UR6, c[0x0][0x358] ;  /* 0x00006b00ff0677ac */ /* 0x000e620008000a00 */
[----:B0-----:R-:W-:-:S05]  /*00b0*/  IMAD.WIDE R2, R0, 0x4, R2 ;  /* 0x0000000400027825 */ /* 0x001fca00078e0202 */
[----:B-1----:R-:W2:Y:S01]  /*00c0*/  LDG.E R10, desc[UR6][R2.64] ;  /* 0x00000006020a7981 */ /* 0x002ea2000c1e1900 */
[----:B------:R-:W0:Y:S01]  /*00d0*/  MUFU.RCP64H R5, 6 ;  /* 0x4018000000057908 */ /* 0x000e220000001800 */
[----:B------:R-:W-:Y:S01]  /*00e0*/  IMAD.MOV.U32 R8, RZ, RZ, 0x0 ;  /* 0x00000000ff087424 */ /* 0x000fe200078e00ff */
[----:B------:R-:W-:Y:S01]  /*00f0*/  UMOV UR4, URZ ;  /* 0x000000ff00047c82 */ /* 0x000fe20008000000 */
[----:B------:R-:W-:Y:S01]  /*0100*/  IMAD.MOV.U32 R9, RZ, RZ, 0x40180000 ;  /* 0x40180000ff097424 */ /* 0x000fe200078e00ff */
[----:B------:R-:W-:Y:S01]  /*0110*/  BSSY.RECONVERGENT B0, `(.L_x_0) ;  /* 0x0000016000007945 */ /* 0x000fe20003800200 */
[----:B------:R-:W-:-:S06]  /*0120*/  IMAD.MOV.U32 R4, RZ, RZ, 0x1 ;  /* 0x00000001ff047424 */ /* 0x000fcc00078e00ff */
[----:B0-----:R-:W-:-:S08]  /*0130*/  DFMA R6, R4, -R8, 1 ;  /* 0x3ff000000406742b */ /* 0x001fd00000000808 */
[----:B------:R-:W-:-:S08]  /*0140*/  DFMA R6, R6, R6, R6 ;  /* 0x000000060606722b */ /* 0x000fd00000000006 */
[----:B------:R-:W-:-:S08]  /*0150*/  DFMA R6, R4, R6, R4 ;  /* 0x000000060406722b */ /* 0x000fd00000000004 */
[----:B------:R-:W-:-:S08]  /*0160*/  DFMA R8, R6, -R8, 1 ;  /* 0x3ff000000608742b */ /* 0x000fd00000000808 */
[----:B------:R-:W-:Y:S01]  /*0170*/  DFMA R8, R6, R8, R6 ;  /* 0x000000080608722b */ /* 0x000fe20000000006 */
[----:B--2---:R-:W0:Y:S07]  /*0180*/  F2F.F64.F32 R4, R10 ;  /* 0x0000000a00047310 */ /* 0x004e2e0000201800 */
[----:B0-----:R-:W-:Y:S01]  /*0190*/  DMUL R6, R4, R8 ;  /* 0x0000000804067228 */ /* 0x001fe20000000000 */
[----:B------:R-:W-:-:S07]  /*01a0*/  FSETP.GEU.AND P1, PT, |R5|, 6.5827683646048100446e-37, PT ;  /* 0x036000000500780b */ /* 0x000fce0003f2e200 */
[----:B------:R-:W-:-:S08]  /*01b0*/  DFMA R2, R6, -6, R4 ;  /* 0xc01800000602782b */ /* 0x000fd00000000004 */
[----:B------:R-:W-:-:S10]  /*01c0*/  DFMA R2, R8, R2, R6 ;  /* 0x000000020802722b */ /* 0x000fd40000000006 */
[----:B------:R-:W-:-:S05]  /*01d0*/  FFMA R6, RZ, 2.375, R3 ;  /* 0x40180000ff067823 */ /* 0x000fca0000000003 */
[----:B------:R-:W-:-:S13]  /*01e0*/  FSETP.GT.AND P0, PT, |R6|, 1.469367938527859385e-39, PT ;  /* 0x001000000600780b */ /* 0x000fda0003f04200 */
[----:B------:R-:W-:Y:S05]  /*01f0*/  @P0 BRA P1, `(.L_x_1) ;  /* 0x00000000001c0947 */ /* 0x000fea0000800000 */
[----:B------:R-:W-:Y:S01]  /*0200*/  IMAD.MOV.U32 R10, RZ, RZ, R4 ;  /* 0x000000ffff0a7224 */ /* 0x000fe200078e0004 */
[----:B------:R-:W-:Y:S01]  /*0210*/  MOV R14, 0x250 ;  /* 0x00000250000e7802 */ /* 0x000fe20000000f00 */
[----:B------:R-:W-:Y:S02]  /*0220*/  IMAD.MOV.U32 R11, RZ, RZ, R5 ;  /* 0x000000ffff0b7224 */ /* 0x000fe400078e0005 */
[----:B------:R-:W-:-:S07]  /*0230*/  IMAD.MOV.U32 R7, RZ, RZ, 0x40180000 ;  /* 0x40180000ff077424 */ /* 0x000fce00078e00ff */
[----:B------:R-:W-:Y:S05]  /*0240*/  CALL.REL.NOINC `($__internal_0_$__cuda_sm20_div_rn_f64_full) ;  /* 0x00000004008c7944 */ /* 0x000fea0003c00000 */
[----:B------:R-:W-:Y:S01]  /*0250*/  MOV R2, R6 ;  /* 0x0000000600027202 */ /* 0x000fe20000000f00 */
[----:B------:R-:W-:-:S07]  /*0260*/  IMAD.MOV.U32 R3, RZ, RZ, R7 ;  /* 0x000000ffff037224 */ /* 0x000fce00078e0007 */
.L_x_1:
[----:B------:R-:W-:Y:S05]  /*0270*/  BSYNC.RECONVERGENT B0 ;  /* 0x0000000000007941 */ /* 0x000fea0003800200 */
.L_x_0:
[----:B------:R-:W0:Y:S02]  /*0280*/  LDC.64 R4, c[0x0][0x390] ;  /* 0x0000e400ff047b82 */ /* 0x000e240000000a00 */
[----:B0-----:R-:W-:-:S05]  /*0290*/  IMAD.WIDE R4, R0, 0x4, R4 ;  /* 0x0000000400047825 */ /* 0x001fca00078e0204 */
[----:B------:R-:W2:Y:S01]  /*02a0*/  LDG.E R12, desc[UR6][R4.64] ;  /* 0x00000006040c7981 */ /* 0x000ea2000c1e1900 */
[----:B------:R-:W0:Y:S01]  /*02b0*/  MUFU.RCP64H R7, 3 ;  /* 0x4008000000077908 */ /* 0x000e220000001800 */
[----:B------:R-:W-:Y:S01]  /*02c0*/  IMAD.MOV.U32 R10, RZ, RZ, 0x0 ;  /* 0x00000000ff0a7424 */ /* 0x000fe200078e00ff */
[----:B------:R-:W-:Y:S01]  /*02d0*/  BSSY.RECONVERGENT B0, `(.L_x_2) ;  /* 0x0000017000007945 */ /* 0x000fe20003800200 */
[----:B------:R-:W-:Y:S02]  /*02e0*/  IMAD.MOV.U32 R11, RZ, RZ, 0x40080000 ;  /* 0x40080000ff0b7424 */ /* 0x000fe400078e00ff */
        /* <DEDUP_REMOVED lines=11> */
[----:B------:R-:W-:-:S05]  /*03a0*/  FFMA R8, RZ, 2.125, R5 ;  /* 0x40080000ff087823 */ /* 0x000fca0000000005 */
[----:B------:R-:W-:-:S13]  /*03b0*/  FSETP.GT.AND P0, PT, |R8|, 1.469367938527859385e-39, PT ;  /* 0x001000000800780b */ /* 0x000fda0003f04200 */
[----:B------:R-:W-:Y:S05]  /*03c0*/  @P0 BRA P1, `(.L_x_3) ;  /* 0x00000000001c0947 */ /* 0x000fea0000800000 */
[----:B------:R-:W-:Y:S01]  /*03d0*/  IMAD.MOV.U32 R11, RZ, RZ, R7 ;  /* 0x000000ffff0b7224 */ /* 0x000fe200078e0007 */
[----:B------:R-:W-:Y:S01]  /*03e0*/  MOV R7, 0x40080000 ;  /* 0x4008000000077802 */ /* 0x000fe20000000f00 */
[----:B------:R-:W-:Y:S01]  /*03f0*/  IMAD.MOV.U32 R10, RZ, RZ, R6 ;  /* 0x000000ffff0a7224 */ /* 0x000fe200078e0006 */
[----:B------:R-:W-:-:S07]  /*0400*/  MOV R14, 0x420 ;  /* 0x00000420000e7802 */ /* 0x000fce0000000f00 */
[----:B------:R-:W-:Y:S05]  /*0410*/  CALL.REL.NOINC `($__internal_0_$__cuda_sm20_div_rn_f64_full) ;  /* 0x0000000400187944 */ /* 0x000fea0003c00000 */
[----:B------:R-:W-:Y:S02]  /*0420*/  IMAD.MOV.U32 R4, RZ, RZ, R6 ;  /* 0x000000ffff047224 */ /* 0x000fe400078e0006 */
[----:B------:R-:W-:-:S07]  /*0430*/  IMAD.MOV.U32 R5, RZ, RZ, R7 ;  /* 0x000000ffff057224 */ /* 0x000fce00078e0007 */
.L_x_3:
[----:B------:R-:W-:Y:S05]  /*0440*/  BSYNC.RECONVERGENT B0 ;  /* 0x0000000000007941 */ /* 0x000fea0003800200 */
.L_x_2:
[----:B------:R-:W0:Y:S02]  /*0450*/  LDC.64 R6, c[0x0][0x398] ;  /* 0x0000e600ff067b82 */ /* 0x000e240000000a00 */
[----:B0-----:R-:W-:-:S05]  /*0460*/  IMAD.WIDE R6, R0, 0x4, R6 ;  /* 0x0000000400067825 */ /* 0x001fca00078e0206 */
[----:B------:R-:W2:Y:S01]  /*0470*/  LDG.E R14, desc[UR6][R6.64] ;  /* 0x00000006060e7981 */ /* 0x000ea2000c1e1900 */
[----:B------:R-:W0:Y:S01]  /*0480*/  MUFU.RCP64H R9, 3 ;  /* 0x4008000000097908 */ /* 0x000e220000001800 */
[----:B------:R-:W-:Y:S01]  /*0490*/  IMAD.MOV.U32 R10, RZ, RZ, 0x0 ;  /* 0x00000000ff0a7424 */ /* 0x000fe200078e00ff */
[----:B------:R-:W-:Y:S01]  /*04a0*/  BSSY.RECONVERGENT B0, `(.L_x_4) ;  /* 0x0000016000007945 */ /* 0x000fe20003800200 */
[----:B------:R-:W-:Y:S01]  /*04b0*/  IMAD.MOV.U32 R11, RZ, RZ, 0x40080000 ;  /* 0x40080000ff0b7424 */ /* 0x000fe200078e00ff */
[----:B------:R-:W-:Y:S01]  /*04c0*/  DADD R4, R4, R2 ;  /* 0x0000000004047229 */ /* 0x000fe20000000002 */
        /* <DEDUP_REMOVED lines=15> */
[----:B------:R-:W-:Y:S01]  /*05c0*/  MOV R11, R9 ;  /* 0x00000009000b7202 */ /* 0x000fe20000000f00 */
[----:B------:R-:W-:Y:S01]  /*05d0*/  IMAD.MOV.U32 R7, RZ, RZ, 0x40080000 ;  /* 0x40080000ff077424 */ /* 0x000fe200078e00ff */
[----:B------:R-:W-:-:S07]  /*05e0*/  MOV R14, 0x600 ;  /* 0x00000600000e7802 */ /* 0x000fce0000000f00 */
[----:B------:R-:W-:Y:S05]  /*05f0*/  CALL.REL.NOINC `($__internal_0_$__cuda_sm20_div_rn_f64_full) ;  /* 0x0000000000a07944 */ /* 0x000fea0003c00000 */
.L_x_5:
[----:B------:R-:W-:Y:S05]  /*0600*/  BSYNC.RECONVERGENT B0 ;  /* 0x0000000000007941 */ /* 0x000fea0003800200 */
.L_x_4:
        /* <DEDUP_REMOVED lines=23> */
[----:B------:R-:W-:Y:S01]  /*0780*/  MOV R11, R9 ;  /* 0x00000009000b7202 */ /* 0x000fe20000000f00 */
[----:B------:R-:W-:Y:S01]  /*0790*/  IMAD.MOV.U32 R7, RZ, RZ, 0x40180000 ;  /* 0x40180000ff077424 */ /* 0x000fe200078e00ff */
[----:B------:R-:W-:-:S07]  /*07a0*/  MOV R14, 0x7c0 ;  /* 0x000007c0000e7802 */ /* 0x000fce0000000f00 */
[----:B------:R-:W-:Y:S05]  /*07b0*/  CALL.REL.NOINC `($__internal_0_$__cuda_sm20_div_rn_f64_full) ;  /* 0x0000000000307944 */ /* 0x000fea0003c00000 */
[----:B------:R-:W-:Y:S02]  /*07c0*/  IMAD.MOV.U32 R2, RZ, RZ, R6 ;  /* 0x000000ffff027224 */ /* 0x000fe400078e0006 */
[----:B------:R-:W-:-:S07]  /*07d0*/  IMAD.MOV.U32 R3, RZ, RZ, R7 ;  /* 0x000000ffff037224 */ /* 0x000fce00078e0007 */
.L_x_7:
[----:B------:R-:W-:Y:S05]  /*07e0*/  BSYNC.RECONVERGENT B0 ;  /* 0x0000000000007941 */ /* 0x000fea0003800200 */
.L_x_6:
[----:B------:R-:W0:Y:S02]  /*07f0*/  LDC.64 R6, c[0x0][0x380] ;  /* 0x0000e000ff067b82 */ /* 0x000e240000000a00 */
[----:B0-----:R-:W-:-:S05]  /*0800*/  IMAD.WIDE R6, R0, 0x4, R6 ;  /* 0x0000000400067825 */ /* 0x001fca00078e0206 */
[----:B------:R-:W2:Y:S01]  /*0810*/  LDG.E R8, desc[UR6][R6.64] ;  /* 0x0000000606087981 */ /* 0x000ea2000c1e1900 */
[----:B------:R-:W-:Y:S01]  /*0820*/  DADD R4, R4, R2 ;  /* 0x0000000004047229 */ /* 0x000fe20000000002 */
[----:B--2---:R-:W0:Y:S07]  /*0830*/  F2F.F64.F32 R8, R8 ;  /* 0x0000000800087310 */ /* 0x004e2e0000201800 */
[----:B0-----:R-:W-:-:S10]  /*0840*/  DADD R4, R4, R8 ;  /* 0x0000000004047229 */ /* 0x001fd40000000008 */
[----:B------:R-:W0:Y:S02]  /*0850*/  F2F.F32.F64 R5, R4 ;  /* 0x0000000400057310 */ /* 0x000e240000301000 */
[----:B0-----:R-:W-:Y:S01]  /*0860*/  STG.E desc[UR6][R6.64], R5 ;  /* 0x0000000506007986 */ /* 0x001fe2000c101906 */
[----:B------:R-:W-:Y:S05]  /*0870*/  EXIT ;  /* 0x000000000000794d */ /* 0x000fea0003800000 */
        .weak           $__internal_0_$__cuda_sm20_div_rn_f64_full
        .type           $__internal_0_$__cuda_sm20_div_rn_f64_full,@function
        .size           $__internal_0_$__cuda_sm20_div_rn_f64_full,(.L_x_93 - $__internal_0_$__cuda_sm20_div_rn_f64_full)
$__internal_0_$__cuda_sm20_div_rn_f64_full:
[C---:B------:R-:W-:Y:S01]  /*0880*/  FSETP.GEU.AND P0, PT, |R7|.reuse, 1.469367938527859385e-39, PT ;  /* 0x001000000700780b */ /* 0x040fe20003f0e200 */
[----:B------:R-:W-:Y:S01]  /*0890*/  IMAD.U32 R6, RZ, RZ, UR4 ;  /* 0x00000004ff067e24 */ /* 0x000fe2000f8e00ff */
[----:B------:R-:W-:Y:S01]  /*08a0*/  LOP3.LUT R9, R7, 0x800fffff, RZ, 0xc0, !PT ;  /* 0x800fffff07097812 */ /* 0x000fe200078ec0ff */
[----:B------:R-:W-:Y:S01]  /*08b0*/  IMAD.U32 R8, RZ, RZ, UR4 ;  /* 0x00000004ff087e24 */ /* 0x000fe2000f8e00ff */
[----:B------:R-:W-:Y:S01]  /*08c0*/  FSETP.GEU.AND P2, PT, |R11|, 1.469367938527859385e-39, PT ;  /* 0x001000000b00780b */ /* 0x000fe20003f4e200 */
[----:B------:R-:W-:Y:S01]  /*08d0*/  BSSY.RECONVERGENT B1, `(.L_x_8) ;  /* 0x0000053000017945 */ /* 0x000fe20003800200 */
[----:B------:R-:W-:Y:S02]  /*08e0*/  LOP3.LUT R9, R9, 0x3ff00000, RZ, 0xfc, !PT ;  /* 0x3ff0000009097812 */ /* 0x000fe400078efcff */
[----:B------:R-:W-:Y:S02]  /*08f0*/  MOV R18, 0x1 ;  /* 0x0000000100127802 */ /* 0x000fe40000000f00 */
[----:B------:R-:W-:-:S02]  /*0900*/  LOP3.LUT R15, R11, 0x7ff00000, RZ, 0xc0, !PT ;  /* 0x7ff000000b0f7812 */ /* 0x000fc400078ec0ff */
[----:B------:R-:W-:Y:S01]  /*0910*/  LOP3.LUT R24, R7, 0x7ff00000, RZ, 0xc0, !PT ;  /* 0x7ff0000007187812 */ /* 0x000fe200078ec0ff */
[----:B------:R-:W-:-:S03]  /*0920*/  @!P0 DMUL R8, R6, 8.98846567431157953865e+307 ;  /* 0x7fe0000006088828 */ /* 0x000fc60000000000 */
[----:B------:R-:W-:Y:S01]  /*0930*/  ISETP.GE.U32.AND P1, PT, R15, R24, PT ;  /* 0x000000180f00720c */ /* 0x000fe20003f26070 */
[----:B------:R-:W-:Y:S01]  /*0940*/  @!P2 IMAD.MOV.U32 R22, RZ, RZ, RZ ;  /* 0x000000ffff16a224 */ /* 0x000fe200078e00ff */
[----:B------:R-:W-:Y:S01]  /*0950*/  @!P2 LOP3.LUT R16, R7, 0x7ff00000, RZ, 0xc0, !PT ;  /* 0x7ff000000710a812 */ /* 0x000fe200078ec0ff */
[----:B------:R-:W0:Y:S03]  /*0960*/  MUFU.RCP64H R19, R9 ;  /* 0x0000000900137308 */ /* 0x000e260000001800 */
[----:B------:R-:W-:Y:S01]  /*0970*/  @!P2 ISETP.GE.U32.AND P3, PT, R15, R16, PT ;  /* 0x000000100f00a20c */ /* 0x000fe20003f66070 */
[----:B------:R-:W-:Y:S01]  /*0980*/  IMAD.MOV.U32 R16, RZ, RZ, 0x1ca00000 ;  /* 0x1ca00000ff107424 */ /* 0x000fe200078e00ff */
[----:B------:R-:W-:-:S04]  /*0990*/  @!P0 LOP3.LUT R24, R9, 0x7ff00000, RZ, 0xc0, !PT ;  /* 0x7ff0000009188812 */ /* 0x000fc800078ec0ff */
[----:B------:R-:W-:Y:S02]  /*09a0*/  @!P2 SEL R17, R16, 0x63400000, !P3 ;  /* 0x634000001011a807 */ /* 0x000fe40005800000 */
[----:B------:R-:W-:Y:S02]  /*09b0*/  IADD3 R26, PT, PT, R24, -0x1, RZ ;  /* 0xffffffff181a7810 */ /* 0x000fe40007ffe0ff */
[----:B------:R-:W-:Y:S01]  /*09c0*/  @!P2 LOP3.LUT R17, R17, 0x80000000, R11, 0xf8, !PT ;  /* 0x800000001111a812 */ /* 0x000fe200078ef80b */
[----:B0-----:R-:W-:-:S03]  /*09d0*/  DFMA R12, R18, -R8, 1 ;  /* 0x3ff00000120c742b */ /* 0x001fc60000000808 */
[----:B------:R-:W-:Y:S01]  /*09e0*/  @!P2 LOP3.LUT R23, R17, 0x100000, RZ, 0xfc, !PT ;  /* 0x001000001117a812 */ /* 0x000fe200078efcff */
[----:B------:R-:W-:-:S04]  /*09f0*/  IMAD.MOV.U32 R17, RZ, RZ, R15 ;  /* 0x000000ffff117224 */ /* 0x000fc800078e000f */
[----:B------:R-:W-:-:S08]  /*0a00*/  DFMA R12, R12, R12, R12 ;  /* 0x0000000c0c0c722b */ /* 0x000fd0000000000c */
[----:B------:R-:W-:Y:S01]  /*0a10*/  DFMA R18, R18, R12, R18 ;  /* 0x0000000c1212722b */ /* 0x000fe20000000012 */
[----:B------:R-:W-:Y:S01]  /*0a20*/  SEL R13, R16, 0x63400000, !P1 ;  /* 0x63400000100d7807 */ /* 0x000fe20004800000 */
[----:B------:R-:W-:-:S03]  /*0a30*/  IMAD.MOV.U32 R12, RZ, RZ, R10 ;  /* 0x000000ffff0c7224 */ /* 0x000fc600078e000a */
[----:B------:R-:W-:-:S03]  /*0a40*/  LOP3.LUT R13, R13, 0x800fffff, R11, 0xf8, !PT ;  /* 0x800fffff0d0d7812 */ /* 0x000fc600078ef80b */
[----:B------:R-:W-:-:S03]  /*0a50*/  DFMA R20, R18, -R8, 1 ;  /* 0x3ff000001214742b */ /* 0x000fc60000000808 */
[----:B------:R-:W-:-:S05]  /*0a60*/  @!P2 DFMA R12, R12, 2, -R22 ;  /* 0x400000000c0ca82b */ /* 0x000fca0000000816 */
[----:B------:R-:W-:-:S05]  /*0a70*/  DFMA R20, R18, R20, R18 ;  /* 0x000000141214722b */ /* 0x000fca0000000012 */
[----:B------:R-:W-:-:S03]  /*0a80*/  @!P2 LOP3.LUT R17, R13, 0x7ff00000, RZ, 0xc0, !PT ;  /* 0x7ff000000d11a812 */ /* 0x000fc600078ec0ff */
[----:B------:R-:W-:Y:S02]  /*0a90*/  DMUL R18, R20, R12 ;  /* 0x0000000c14127228 */ /* 0x000fe40000000000 */
[----:B------:R-:W-:-:S05]  /*0aa0*/  VIADD R25, R17, 0xffffffff ;  /* 0xffffffff11197836 */ /* 0x000fca0000000000 */
[----:B------:R-:W-:Y:S01]  /*0ab0*/  ISETP.GT.U32.AND P0, PT, R25, 0x7feffffe, PT ;  /* 0x7feffffe1900780c */ /* 0x000fe20003f04070 */
[----:B------:R-:W-:-:S03]  /*0ac0*/  DFMA R22, R18, -R8, R12 ;  /* 0x800000081216722b */ /* 0x000fc6000000000c */
[----:B------:R-:W-:-:S05]  /*0ad0*/  ISETP.GT.U32.OR P0, PT, R26, 0x7feffffe, P0 ;  /* 0x7feffffe1a00780c */ /* 0x000fca0000704470 */
[----:B------:R-:W-:-:S08]  /*0ae0*/  DFMA R22, R20, R22, R18 ;  /* 0x000000161416722b */ /* 0x000fd00000000012 */
[----:B------:R-:W-:Y:S05]  /*0af0*/  @P0 BRA `(.L_x_9) ;  /* 0x00000000006c0947 */ /* 0x000fea0003800000 */
[----:B------:R-:W-:-:S04]  /*0b00*/  LOP3.LUT R18, R7, 0x7ff00000, RZ, 0xc0, !PT ;  /* 0x7ff0000007127812 */ /* 0x000fc800078ec0ff */
[CC--:B------:R-:W-:Y:S02]  /*0b10*/  VIADDMNMX R10, R15.reuse, -R18.reuse, 0xb9600000, !PT ;  /* 0xb96000000f0a7446 */ /* 0x0c0fe40007800912 */
[----:B------:R-:W-:Y:S02]  /*0b20*/  ISETP.GE.U32.AND P0, PT, R15, R18, PT ;  /* 0x000000120f00720c */ /* 0x000fe40003f06070 */
[----:B------:R-:W-:Y:S02]  /*0b30*/  VIMNMX R10, PT, PT, R10, 0x46a00000, PT ;  /* 0x46a000000a0a7848 */ /* 0x000fe40003fe0100 */
[----:B------:R-:W-:Y:S01]  /*0b40*/  SEL R11, R16, 0x63400000, !P0 ;  /* 0x63400000100b7807 */ /* 0x000fe20004000000 */
[----:B------:R-:W-:-:S04]  /*0b50*/  IMAD.MOV.U32 R16, RZ, RZ, RZ ;  /* 0x000000ffff107224 */ /* 0x000fc800078e00ff */
[----:B------:R-:W-:-:S04]  /*0b60*/  IMAD.IADD R10, R10, 0x1, -R11 ;  /* 0x000000010a0a7824 */ /* 0x000fc800078e0a0b */
[----:B------:R-:W-:-:S06]  /*0b70*/  VIADD R17, R10, 0x7fe00000 ;  /* 0x7fe000000a117836 */ /* 0x000fcc0000000000 */
[----:B------:R-:W-:-:S10]  /*0b80*/  DMUL R18, R22, R16 ;  /* 0x0000001016127228 */ /* 0x000fd40000000000 */
[----:B------:R-:W-:-:S13]  /*0b90*/  FSETP.GTU.AND P0, PT, |R19|, 1.469367938527859385e-39, PT ;  /* 0x001000001300780b */ /* 0x000fda0003f0c200 */
[----:B------:R-:W-:Y:S05]  /*0ba0*/  @P0 BRA `(.L_x_10) ;  /* 0x0000000000940947 */ /* 0x000fea0003800000 */
[----:B------:R-:W-:Y:S01]  /*0bb0*/  DFMA R8, R22, -R8, R12 ;  /* 0x800000081608722b */ /* 0x000fe2000000000c */
[----:B------:R-:W-:-:S09]  /*0bc0*/  IMAD.MOV.U32 R16, RZ, RZ, RZ ;  /* 0x000000ffff107224 */ /* 0x000fd200078e00ff */
[C---:B------:R-:W-:Y:S02]  /*0bd0*/  FSETP.NEU.AND P0, PT, R9.reuse, RZ, PT ;  /* 0x000000ff0900720b */ /* 0x040fe40003f0d000 */
[----:B------:R-:W-:-:S04]  /*0be0*/  LOP3.LUT R11, R9, 0x80000000, R7, 0x48, !PT ;  /* 0x80000000090b7812 */ /* 0x000fc800078e4807 */
[----:B------:R-:W-:-:S07]  /*0bf0*/  LOP3.LUT R17, R11, R17, RZ, 0xfc, !PT ;  /* 0x000000110b117212 */ /* 0x000fce00078efcff */
[----:B------:R-:W-:Y:S05]  /*0c00*/  @!P0 BRA `(.L_x_10) ;  /* 0x00000000007c8947 */ /* 0x000fea0003800000 */
[----:B------:R-:W-:Y:S01]  /*0c10*/  IMAD.MOV R7, RZ, RZ, -R10 ;  /* 0x000000ffff077224 */ /* 0x000fe200078e0a0a */
[----:B------:R-:W-:Y:S01]  /*0c20*/  MOV R6, RZ ;  /* 0x000000ff00067202 */ /* 0x000fe20000000f00 */
[----:B------:R-:W-:-:S05]  /*0c30*/  DMUL.RP R16, R22, R16 ;  /* 0x0000001016107228 */ /* 0x000fca0000008000 */
[----:B------:R-:W-:-:S05]  /*0c40*/  DFMA R6, R18, -R6, R22 ;  /* 0x800000061206722b */ /* 0x000fca0000000016 */
[----:B------:R-:W-:Y:S02]  /*0c50*/  LOP3.LUT R11, R17, R11, RZ, 0x3c, !PT ;  /* 0x0000000b110b7212 */ /* 0x000fe400078e3cff */
[----:B------:R-:W-:-:S04]  /*0c60*/  IADD3 R6, PT, PT, -R10, -0x43300000, RZ ;  /* 0xbcd000000a067810 */ /* 0x000fc80007ffe1ff */
[----:B------:R-:W-:-:S04]  /*0c70*/  FSETP.NEU.AND P0, PT, |R7|, R6, PT ;  /* 0x000000060700720b */ /* 0x000fc80003f0d200 */
[----:B------:R-:W-:Y:S02]  /*0c80*/  FSEL R18, R16, R18, !P0 ;  /* 0x0000001210127208 */ /* 0x000fe40004000000 */
[----:B------:R-:W-:Y:S01]  /*0c90*/  FSEL R19, R11, R19, !P0 ;  /* 0x000000130b137208 */ /* 0x000fe20004000000 */
[----:B------:R-:W-:Y:S06]  /*0ca0*/  BRA `(.L_x_10) ;  /* 0x0000000000547947 */ /* 0x000fec0003800000 */
.L_x_9:
[----:B------:R-:W-:-:S14]  /*0cb0*/  DSETP.NAN.AND P0, PT, R10, R10, PT ;  /* 0x0000000a0a00722a */ /* 0x000fdc0003f08000 */
[----:B------:R-:W-:Y:S05]  /*0cc0*/  @P0 BRA `(.L_x_11) ;  /* 0x0000000000440947 */ /* 0x000fea0003800000 */
[----:B------:R-:W-:-:S14]  /*0cd0*/  DSETP.NAN.AND P0, PT, R6, R6, PT ;  /* 0x000000060600722a */ /* 0x000fdc0003f08000 */
[----:B------:R-:W-:Y:S05]  /*0ce0*/  @P0 BRA `(.L_x_12) ;  /* 0x0000000000300947 */ /* 0x000fea0003800000 */
[----:B------:R-:W-:Y:S01]  /*0cf0*/  ISETP.NE.AND P0, PT, R17, R24, PT ;  /* 0x000000181100720c */ /* 0x000fe20003f05270 */
[----:B------:R-:W-:Y:S02]  /*0d00*/  IMAD.MOV.U32 R18, RZ, RZ, 0x0 ;  /* 0x00000000ff127424 */ /* 0x000fe400078e00ff */
[----:B------:R-:W-:-:S10]  /*0d10*/  IMAD.MOV.U32 R19, RZ, RZ, -0x80000 ;  /* 0xfff80000ff137424 */ /* 0x000fd400078e00ff */
[----:B------:R-:W-:Y:S05]  /*0d20*/  @!P0 BRA `(.L_x_10) ;  /* 0x0000000000348947 */ /* 0x000fea0003800000 */
[----:B------:R-:W-:Y:S02]  /*0d30*/  ISETP.NE.AND P0, PT, R17, 0x7ff00000, PT ;  /* 0x7ff000001100780c */ /* 0x000fe40003f05270 */
[----:B------:R-:W-:Y:S02]  /*0d40*/  LOP3.LUT R19, R11, 0x80000000, R7, 0x48, !PT ;  /* 0x800000000b137812 */ /* 0x000fe400078e4807 */
[----:B------:R-:W-:-:S13]  /*0d50*/  ISETP.EQ.OR P0, PT, R24, RZ, !P0 ;  /* 0x000000ff1800720c */ /* 0x000fda0004702670 */
[----:B------:R-:W-:Y:S01]  /*0d60*/  @P0 LOP3.LUT R6, R19, 0x7ff00000, RZ, 0xfc, !PT ;  /* 0x7ff0000013060812 */ /* 0x000fe200078efcff */
[----:B------:R-:W-:Y:S02]  /*0d70*/  @!P0 IMAD.MOV.U32 R18, RZ, RZ, RZ ;  /* 0x000000ffff128224 */ /* 0x000fe400078e00ff */
[----:B------:R-:W-:Y:S02]  /*0d80*/  @P0 IMAD.MOV.U32 R18, RZ, RZ, RZ ;  /* 0x000000ffff120224 */ /* 0x000fe400078e00ff */
[----:B------:R-:W-:Y:S01]  /*0d90*/  @P0 IMAD.MOV.U32 R19, RZ, RZ, R6 ;  /* 0x000000ffff130224 */ /* 0x000fe200078e0006 */
[----:B------:R-:W-:Y:S06]  /*0da0*/  BRA `(.L_x_10) ;  /* 0x0000000000147947 */ /* 0x000fec0003800000 */
.L_x_12:
[----:B------:R-:W-:Y:S02]  /*0db0*/  LOP3.LUT R19, R7, 0x80000, RZ, 0xfc, !PT ;  /* 0x0008000007137812 */ /* 0x000fe400078efcff */
[----:B------:R-:W-:Y:S01]  /*0dc0*/  MOV R18, R6 ;  /* 0x0000000600127202 */ /* 0x000fe20000000f00 */
[----:B------:R-:W-:Y:S06]  /*0dd0*/  BRA `(.L_x_10) ;  /* 0x0000000000087947 */ /* 0x000fec0003800000 */
.L_x_11:
[----:B------:R-:W-:Y:S01]  /*0de0*/  LOP3.LUT R19, R11, 0x80000, RZ, 0xfc, !PT ;  /* 0x000800000b137812 */ /* 0x000fe200078efcff */
[----:B------:R-:W-:-:S07]  /*0df0*/  IMAD.MOV.U32 R18, RZ, RZ, R10 ;  /* 0x000000ffff127224 */ /* 0x000fce00078e000a */
.L_x_10:
[----:B------:R-:W-:Y:S05]  /*0e00*/  BSYNC.RECONVERGENT B1 ;  /* 0x0000000000017941 */ /* 0x000fea0003800200 */
.L_x_8:
[----:B------:R-:W-:Y:S02]  /*0e10*/  IMAD.MOV.U32 R15, RZ, RZ, 0x0 ;  /* 0x00000000ff0f7424 */ /* 0x000fe400078e00ff */
[----:B------:R-:W-:Y:S02]  /*0e20*/  IMAD.MOV.U32 R6, RZ, RZ, R18 ;  /* 0x000000ffff067224 */ /* 0x000fe400078e0012 */
[----:B------:R-:W-:Y:S01]  /*0e30*/  IMAD.MOV.U32 R7, RZ, RZ, R19 ;  /* 0x000000ffff077224 */ /* 0x000fe200078e0013 */
[----:B------:R-:W-:Y:S06]  /*0e40*/  RET.REL.NODEC R14 `(_Z3rk4PfS_S_S_S_ii) ;  /* 0xfffffff00e6c7950 */ /* 0x000fec0003c3ffff */
.L_x_13:
[----:B------:R-:W-:-:S00]  /*0e50*/  BRA `(.L_x_13) ;  /* 0xfffffffc00fc7947 */ /* 0x000fc0000383ffff */
[----:B------:R-:W-:-:S00]  /*0e60*/  NOP ;  /* 0x0000000000007918 */ /* 0x000fc00000000000 */
        /* <DEDUP_REMOVED lines=9> */
.L_x_93:


//--------------------- .text._Z15rk4_tempstoragePfS_S_fii --------------------------
	.section	.text._Z15rk4_tempstoragePfS_S_fii,"ax",@progbits
	.align	128
        .global         _Z15rk4_tempstoragePfS_S_fii
        .type           _Z15rk4_tempstoragePfS_S_fii,@function
        .size           _Z15rk4_tempstoragePfS_S_fii,(.L_x_99 - _Z15rk4_tempstoragePfS_S_fii)
        .other          _Z15rk4_tempstoragePfS_S_fii,@"STO_CUDA_ENTRY STV_DEFAULT"
_Z15rk4_tempstoragePfS_S_fii:
.text._Z15rk4_tempstoragePfS_S_fii:
[----:B------:R-:W-:Y:S01]  /*0000*/  LDC R1, c[0x0][0x37c] ;  /* 0x0000df00ff017b82 */ /* 0x000fe20000000800 */
[----:B------:R-:W0:Y:S01]  /*0010*/  S2R R9, SR_CTAID.X ;  /* 0x0000000000097919 */ /* 0x000e220000002500 */
[----:B------:R-:W1:Y:S01]  /*0020*/  LDCU UR4, c[0x0][0x3a0] ;  /* 0x00007400ff0477ac */ /* 0x000e620008000800 */
[----:B------:R-:W0:Y:S01]  /*0030*/  S2R R0, SR_TID.X ;  /* 0x0000000000007919 */ /* 0x000e220000002100 */
[----:B------:R-:W1:Y:S01]  /*0040*/  LDCU UR5, c[0x0][0x39c] ;  /* 0x00007380ff0577ac */ /* 0x000e620008000800 */
[----:B------:R-:W0:Y:S01]  /*0050*/  LDCU UR6, c[0x0][0x360] ;  /* 0x00006c00ff0677ac */ /* 0x000e220008000800 */
[----:B-1----:R-:W-:Y:S01]  /*0060*/  UIMAD UR4, UR4, UR5, UR4 ;  /* 0x00000005040472a4 */ /* 0x002fe2000f8e0204 */
[----:B0-----:R-:W-:-:S05]  /*0070*/  IMAD R9, R9, UR6, R0 ;  /* 0x0000000609097c24 */ /* 0x001fca000f8e0200 */
[----:B------:R-:W-:-:S13]  /*0080*/  ISETP.GE.AND P0, PT, R9, UR4, PT ;  /* 0x0000000409007c0c */ /* 0x000fda000bf06270 */
[----:B------:R-:W-:Y:S05]  /*0090*/  @P0 EXIT ;  /* 0x000000000000094d */ /* 0x000fea0003800000 */
[----:B------:R-:W0:Y:S01]  /*00a0*/  LDC.64 R2, c[0x0][0x380] ;  /* 0x0000e000ff027b82 */ /* 0x000e220000000a00 */
[----:B------:R-:W1:Y:S01]  /*00b0*/  LDCU.64 UR4, c[0x0][0x358] ;  /* 0x00006b00ff0477ac */ /* 0x000e620008000a00 */
[----:B------:R-:W2:Y:S06]  /*00c0*/  LDCU UR6, c[0x0][0x398] ;  /* 0x00007300ff0677ac */ /* 0x000eac0008000800 */
[----:B------:R-:W3:Y:S08]  /*00d0*/  LDC.64 R4, c[0x0][0x390] ;  /* 0x0000e400ff047b82 */ /* 0x000ef00000000a00 */
[----:B------:R-:W4:Y:S01]  /*00e0*/  LDC.64 R6, c[0x0][0x388] ;  /* 0x0000e200ff067b82 */ /* 0x000f220000000a00 */
[----:B0-----:R-:W-:-:S06]  /*00f0*/  IMAD.WIDE R2, R9, 0x4, R2 ;  /* 0x0000000409027825 */ /* 0x001fcc00078e0202 */
[----:B-1----:R-:W2:Y:S01]  /*0100*/  LDG.E R2, desc[UR4][R2.64] ;  /* 0x0000000402027981 */ /* 0x002ea2000c1e1900 */
[----:B---3--:R-:W-:-:S06]  /*0110*/  IMAD.WIDE R4, R9, 0x4, R4 ;  /* 0x0000000409047825 */ /* 0x008fcc00078e0204 */
[----:B------:R-:W2:Y:S01]  /*0120*/  LDG.E R5, desc[UR4][R4.64] ;  /* 0x0000000404057981 */ /* 0x000ea2000c1e1900 */
[----:B----4-:R-:W-:-:S04]  /*0130*/  IMAD.WIDE R6, R9, 0x4, R6 ;  /* 0x0000000409067825 */ /* 0x010fc800078e0206 */
[----:B--2---:R-:W-:-:S05]  /*0140*/  FFMA R9, R5, UR6, R2 ;  /* 0x0000000605097c23 */ /* 0x004fca0008000002 */
[----:B------:R-:W-:Y:S01]  /*0150*/  STG.E desc[UR4][R6.64], R9 ;  /* 0x0000000906007986 */ /* 0x000fe2000c101904 */
[----:B------:R-:W-:Y:S05]  /*0160*/  EXIT ;  /* 0x000000000000794d */ /* 0x000fea0003800000 */
.L_x_14:
        /* <DEDUP_REMOVED lines=9> */
.L_x_99:


//--------------------- .text._Z8eval_rhsPfS_fi   --------------------------
	.section	.text._Z8eval_rhsPfS_fi,"ax",@progbits
	.align	128
        .global         _Z8eval_rhsPfS_fi
        .type           _Z8eval_rhsPfS_fi,@function
        .size           _Z8eval_rhsPfS_fi,(.L_x_100 - _Z8eval_rhsPfS_fi)
        .other          _Z8eval_rhsPfS_fi,@"STO_CUDA_ENTRY STV_DEFAULT"
_Z8eval_rhsPfS_fi:
.text._Z8eval_rhsPfS_fi:
[----:B------:R-:W-:Y:S01]  /*0000*/  LDC R1, c[0x0][0x37c] ;  /* 0x0000df00ff017b82 */ /* 0x000fe20000000800 */
[----:B------:R-:W0:Y:S01]  /*0010*/  S2R R7, SR_CTAID.X ;  /* 0x0000000000077919 */ /* 0x000e220000002500 */
[----:B------:R-:W0:Y:S01]  /*0020*/  LDCU UR4, c[0x0][0x360] ;  /* 0x00006c00ff0477ac */ /* 0x000e220008000800 */
[----:B------:R-:W0:Y:S01]  /*0030*/  S2R R0, SR_TID.X ;  /* 0x0000000000007919 */ /* 0x000e220000002100 */
[----:B------:R-:W1:Y:S01]  /*0040*/  LDCU UR5, c[0x0][0x394] ;  /* 0x00007280ff0577ac */ /* 0x000e620008000800 */
[----:B0-----:R-:W-:-:S05]  /*0050*/  IMAD R7, R7, UR4, R0 ;  /* 0x0000000407077c24 */ /* 0x001fca000f8e0200 */
[----:B-1----:R-:W-:-:S13]  /*0060*/  ISETP.GE.AND P0, PT, R7, UR5, PT ;  /* 0x0000000507007c0c */ /* 0x002fda000bf06270 */
[----:B------:R-:W-:Y:S05]  /*0070*/  @P0 EXIT ;  /* 0x000000000000094d */ /* 0x000fea0003800000 */
[----:B------:R-:W0:Y:S01]  /*0080*/  LDC.64 R2, c[0x0][0x388] ;  /* 0x0000e200ff027b82 */ /* 0x000e220000000a00 */
[----:B------:R-:W1:Y:S01]  /*0090*/  LDCU.64 UR4, c[0x0][0x358] ;  /* 0x00006b00ff0477ac */ /* 0x000e620008000a00 */
[----:B------:R-:W2:Y:S06]  /*00a0*/  LDCU UR6, c[0x0][0x390] ;  /* 0x00007200ff0677ac */ /* 0x000eac0008000800 */
[----:B------:R-:W3:Y:S01]  /*00b0*/  LDC.64 R4, c[0x0][0x380] ;  /* 0x0000e000ff047b82 */ /* 0x000ee20000000a00 */
[----:B0-----:R-:W-:-:S05]  /*00c0*/  IMAD.WIDE R2, R7, 0x4, R2 ;  /* 0x0000000407027825 */ /* 0x001fca00078e0202 */
[----:B-1----:R-:W2:Y:S01]  /*00d0*/  LDG.E R0, desc[UR4][R2.64] ;  /* 0x0000000402007981 */ /* 0x002ea2000c1e1900 */
[----:B---3--:R-:W-:-:S04]  /*00e0*/  IMAD.WIDE R4, R7, 0x4, R4 ;  /* 0x0000000407047825 */ /* 0x008fc800078e0204 */
[----:B--2---:R-:W-:-:S05]  /*00f0*/  FMUL R7, R0, UR6 ;  /* 0x0000000600077c20 */ /* 0x004fca0008400000 */
[----:B------:R-:W-:Y:S04]  /*0100*/  STG.E desc[UR4][R4.64], R7 ;  /* 0x0000000704007986 */ /* 0x000fe8000c101904 */
[----:B------:R-:W-:Y:S01]  /*0110*/  STG.E desc[UR4][R2.64], RZ ;  /* 0x000000ff02007986 */ /* 0x000fe2000c101904 */
[----:B------:R-:W-:Y:S05]  /*0120*/  EXIT ;  /* 0x000000000000794d */ /* 0x000fea0003800000 */
.L_x_15:
        /* <DEDUP_REMOVED lines=13> */
.L_x_100:


//--------------------- .text._Z9eval_quadPfS_S_S_S_S_ii --------------------------
	.section	.text._Z9eval_quadPfS_S_S_S_S_ii,"ax",@progbits
	.align	128
        .global         _Z9eval_quadPfS_S_S_S_S_ii
        .type           _Z9eval_quadPfS_S_S_S_S_ii,@function
        .size           _Z9eval_quadPfS_S_S_S_S_ii,(.L_x_94 - _Z9eval_quadPfS_S_S_S_S_ii)
        .other          _Z9eval_quadPfS_S_S_S_S_ii,@"STO_CUDA_ENTRY STV_DEFAULT"
_Z9eval_quadPfS_S_S_S_S_ii:
.text._Z9eval_quadPfS_S_S_S_S_ii:
[----:B------:R-:W0:Y:S01]  /*0000*/  LDC R1, c[0x0][0x37c] ;  /* 0x0000df00ff017b82 */ /* 0x000e220000000800 */
[----:B------:R-:W1:Y:S07]  /*0010*/  S2R R3, SR_CTAID.X ;  /* 0x0000000000037919 */ /* 0x000e6e0000002500 */
[----:B------:R-:W2:Y:S01]  /*0020*/  LDC R0, c[0x0][0x3b4] ;  /* 0x0000ed00ff007b82 */ /* 0x000ea20000000800 */
[----:B------:R-:W1:Y:S01]  /*0030*/  LDCU UR4, c[0x0][0x360] ;  /* 0x00006c00ff0477ac */ /* 0x000e620008000800 */
[----:B0-----:R-:W-:Y:S01]  /*0040*/  IADD3 R1, PT, PT, R1, -0x28, RZ ;  /* 0xffffffd801017810 */ /* 0x001fe20007ffe0ff */
[----:B------:R-:W1:Y:S02]  /*0050*/  S2R R2, SR_TID.X ;  /* 0x0000000000027919 */ /* 0x000e640000002100 */
[----:B-1----:R-:W-:-:S05]  /*0060*/  IMAD R3, R3, UR4, R2 ;  /* 0x0000000403037c24 */ /* 0x002fca000f8e0202 */
[----:B--2---:R-:W-:-:S13]  /*0070*/  ISETP.GE.AND P0, PT, R3, R0, PT ;  /* 0x000000000300720c */ /* 0x004fda0003f06270 */
[----:B------:R-:W-:Y:S05]  /*0080*/  @P0 EXIT ;  /* 0x000000000000094d */ /* 0x000fea0003800000 */
[----:B------:R-:W0:Y:S01]  /*0090*/  LDCU UR6, c[0x0][0x3b0] ;  /* 0x00007600ff0677ac */ /* 0x000e220008000800 */
[----:B------:R-:W1:Y:S01]  /*00a0*/  LDCU.64 UR12, c[0x0][0x358] ;  /* 0x00006b00ff0c77ac */ /* 0x000e620008000a00 */
[----:B0-----:R-:W-:Y:S01]  /*00b0*/  ISETP.LE.AND P0, PT, RZ, UR6, PT ;  /* 0x00000006ff007c0c */ /* 0x001fe2000bf03270 */
[----:B------:R-:W-:-:S12]  /*00c0*/  UIADD3 UR5, UPT, UPT, UR6, 0x1, URZ ;  /* 0x0000000106057890 */ /* 0x000fd8000fffe0ff */
[----:B-1----:R-:W-:Y:S05]  /*00d0*/  @!P0 BRA `(.L_x_16) ;  /* 0x0000000400e08947 */ /* 0x002fea0003800000 */
[----:B------:R-:W-:Y:S01]  /*00e0*/  UISETP.GE.U32.AND UP0, UPT, UR6, 0xf, UPT ;  /* 0x0000000f0600788c */ /* 0x000fe2000bf06070 */
[----:B------:R-:W-:Y:S01]  /*00f0*/  HFMA2 R2, -RZ, RZ, 0, 0 ;  /* 0x00000000ff027431 */ /* 0x000fe200000001ff */
[----:B------:R-:W-:-:S04]  /*0100*/  ULOP3.LUT UR4, UR5, 0xf, URZ, 0xc0, !UPT ;  /* 0x0000000f05047892 */ /* 0x000fc8000f8ec0ff */
[----:B------:R-:W-:-:S03]  /*0110*/  UISETP.NE.AND UP1, UPT, UR4, URZ, UPT ;  /* 0x000000ff0400728c */ /* 0x000fc6000bf25270 */
[----:B------:R-:W-:Y:S08]  /*0120*/  BRA.U !UP0, `(.L_x_17) ;  /* 0x0000000108c47547 */ /* 0x000ff0000b800000 */
[----:B------:R-:W-:Y:S01]  /*0130*/  ULOP3.LUT UR6, UR5, 0xfffffff0, URZ, 0xc0, !UPT ;  /* 0xfffffff005067892 */ /* 0x000fe2000f8ec0ff */
[----:B------:R-:W-:-:S05]  /*0140*/  MOV R28, RZ ;  /* 0x000000ff001c7202 */ /* 0x000fca0000000f00 */
[----:B------:R-:W-:-:S07]  /*0150*/  MOV R2, UR6 ;  /* 0x0000000600027c02 */ /* 0x000fce0008000f00 */
.L_x_18:
[----:B0-----:R-:W0:Y:S01]  /*0160*/  LDC.64 R4, c[0x0][0x380] ;  /* 0x0000e000ff047b82 */ /* 0x001e220000000a00 */
[----:B------:R-:W-:-:S04]  /*0170*/  IMAD R7, R28, R0, R3 ;  /* 0x000000001c077224 */ /* 0x000fc800078e0203 */
[----:B0-----:R-:W-:-:S04]  /*0180*/  IMAD.WIDE R4, R7, 0x4, R4 ;  /* 0x0000000407047825 */ /* 0x001fc800078e0204 */
[C---:B------:R-:W-:Y:S02]  /*0190*/  IMAD.WIDE R20, R0.reuse, 0x4, R4 ;  /* 0x0000000400147825 */ /* 0x040fe400078e0204 */
[----:B------:R-:W2:Y:S02]  /*01a0*/  LDG.E R4, desc[UR12][R4.64] ;  /* 0x0000000c04047981 */ /* 0x000ea4000c1e1900 */
[----:B------:R-:W-:-:S04]  /*01b0*/  IMAD.WIDE R6, R0, 0x4, R20 ;  /* 0x0000000400067825 */ /* 0x000fc800078e0214 */
[C---:B------:R-:W-:Y:S01]  /*01c0*/  IMAD.WIDE R10, R0.reuse, 0x4, R6 ;  /* 0x00000004000a7825 */ /* 0x040fe200078e0206 */
[----:B------:R0:W2:Y:S04]  /*01d0*/  LDG.E R5, desc[UR12][R20.64] ;  /* 0x0000000c14057981 */ /* 0x0000a8000c1e1900 */
[----:B------:R-:W3:Y:S01]  /*01e0*/  LDG.E R6, desc[UR12][R6.64] ;  /* 0x0000000c06067981 */ /* 0x000ee2000c1e1900 */
[----:B------:R-:W-:-:S05]  /*01f0*/  IMAD.WIDE R22, R0, 0x4, R10 ;  /* 0x0000000400167825 */ /* 0x000fca00078e020a */
[----:B------:R-:W4:Y:S01]  /*0200*/  LDG.E R8, desc[UR12][R22.64] ;  /* 0x0000000c16087981 */ /* 0x000f22000c1e1900 */
[----:B------:R-:W-:-:S03]  /*0210*/  IMAD.WIDE R26, R0, 0x4, R22 ;  /* 0x00000004001a7825 */ /* 0x000fc600078e0216 */
[----:B------:R1:W3:Y:S01]  /*0220*/  LDG.E R7, desc[UR12][R10.64] ;  /* 0x0000000c0a077981 */ /* 0x0002e2000c1e1900 */
[----:B------:R-:W-:-:S03]  /*0230*/  IMAD.WIDE R12, R0, 0x4, R26 ;  /* 0x00000004000c7825 */ /* 0x000fc600078e021a */
[----:B------:R-:W4:Y:S01]  /*0240*/  LDG.E R9, desc[UR12][R26.64] ;  /* 0x0000000c1a097981 */ /* 0x000f22000c1e1900 */
[----:B------:R-:W-:-:S03]  /*0250*/  IMAD.WIDE R14, R0, 0x4, R12 ;  /* 0x00000004000e7825 */ /* 0x000fc600078e020c */
[----:B------:R-:W5:Y:S01]  /*0260*/  LDG.E R12, desc[UR12][R12.64] ;  /* 0x0000000c0c0c7981 */ /* 0x000f62000c1e1900 */
[----:B------:R-:W-:-:S04]  /*0270*/  IMAD.WIDE R16, R0, 0x4, R14 ;  /* 0x0000000400107825 */ /* 0x000fc800078e020e */
[C---:B------:R-:W-:Y:S01]  /*0280*/  IMAD.WIDE R18, R0.reuse, 0x4, R16 ;  /* 0x0000000400127825 */ /* 0x040fe200078e0210 */
[----:B------:R1:W5:Y:S04]  /*0290*/  LDG.E R13, desc[UR12][R14.64] ;  /* 0x0000000c0e0d7981 */ /* 0x000368000c1e1900 */
[----:B------:R-:W5:Y:S01]  /*02a0*/  LDG.E R16, desc[UR12][R16.64] ;  /* 0x0000000c10107981 */ /* 0x000f62000c1e1900 */
[----:B0-----:R-:W-:-:S04]  /*02b0*/  IMAD.WIDE R20, R0, 0x4, R18 ;  /* 0x0000000400147825 */ /* 0x001fc800078e0212 */
[C---:B------:R-:W-:Y:S02]  /*02c0*/  IMAD.WIDE R24, R0.reuse, 0x4, R20 ;  /* 0x0000000400187825 */ /* 0x040fe400078e0214 */
[----:B------:R-:W5:Y:S02]  /*02d0*/  LDG.E R20, desc[UR12][R20.64] ;  /* 0x0000000c14147981 */ /* 0x000f64000c1e1900 */
[C---:B-1----:R-:W-:Y:S02]  /*02e0*/  IMAD.WIDE R10, R0.reuse, 0x4, R24 ;  /* 0x00000004000a7825 */ /* 0x042fe400078e0218 */
[----:B------:R0:W5:Y:S04]  /*02f0*/  LDG.E R17, desc[UR12][R18.64] ;  /* 0x0000000c12117981 */ /* 0x000168000c1e1900 */
[----:B------:R-:W5:Y:S01]  /*0300*/  LDG.E R26, desc[UR12][R10.64] ;  /* 0x0000000c0a1a7981 */ /* 0x000f62000c1e1900 */
[----:B------:R-:W-:-:S03]  /*0310*/  IMAD.WIDE R14, R0, 0x4, R10 ;  /* 0x00000004000e7825 */ /* 0x000fc600078e020a */
[----:B------:R-:W5:Y:S01]  /*0320*/  LDG.E R21, desc[UR12][R24.64] ;  /* 0x0000000c18157981 */ /* 0x000f62000c1e1900 */
[----:B0-----:R-:W-:-:S03]  /*0330*/  IMAD.WIDE R18, R0, 0x4, R14 ;  /* 0x0000000400127825 */ /* 0x001fc600078e020e */
[----:B------:R-:W5:Y:S04]  /*0340*/  LDG.E R27, desc[UR12][R14.64] ;  /* 0x0000000c0e1b7981 */ /* 0x000f68000c1e1900 */
[----:B------:R-:W5:Y:S01]  /*0350*/  LDG.E R10, desc[UR12][R18.64] ;  /* 0x0000000c120a7981 */ /* 0x000f62000c1e1900 */
[----:B------:R-:W-:-:S05]  /*0360*/  IMAD.WIDE R22, R0, 0x4, R18 ;  /* 0x0000000400167825 */ /* 0x000fca00078e0212 */
[----:B------:R-:W5:Y:S01]  /*0370*/  LDG.E R11, desc[UR12][R22.64] ;  /* 0x0000000c160b7981 */ /* 0x000f62000c1e1900 */
[C---:B------:R-:W-:Y:S01]  /*0380*/  IMAD R29, R28.reuse, 0x4, R1 ;  /* 0x000000041c1d7824 */ /* 0x040fe200078e0201 */
[----:B------:R-:W-:-:S04]  /*0390*/  IADD3 R28, PT, PT, R28, 0x10, RZ ;  /* 0x000000101c1c7810 */ /* 0x000fc80007ffe0ff */
[----:B------:R-:W-:Y:S01]  /*03a0*/  ISETP.NE.AND P1, PT, R28, R2, PT ;  /* 0x000000021c00720c */ /* 0x000fe20003f25270 */
[----:B--2---:R0:W-:Y:S04]  /*03b0*/  STL.64 [R29], R4 ;  /* 0x000000041d007387 */ /* 0x0041e80000100a00 */
[----:B---3--:R0:W-:Y:S04]  /*03c0*/  STL.64 [R29+0x8], R6 ;  /* 0x000008061d007387 */ /* 0x0081e80000100a00 */
[----:B----4-:R0:W-:Y:S04]  /*03d0*/  STL.64 [R29+0x10], R8 ;  /* 0x000010081d007387 */ /* 0x0101e80000100a00 */
[----:B-----5:R0:W-:Y:S04]  /*03e0*/  STL.64 [R29+0x18], R12 ;  /* 0x0000180c1d007387 */ /* 0x0201e80000100a00 */
[----:B------:R0:W-:Y:S04]  /*03f0*/  STL.64 [R29+0x20], R16 ;  /* 0x000020101d007387 */ /* 0x0001e80000100a00 */
[----:B------:R0:W-:Y:S04]  /*0400*/  STL.64 [R29+0x28], R20 ;  /* 0x000028141d007387 */ /* 0x0001e80000100a00 */
[----:B------:R0:W-:Y:S04]  /*0410*/  STL.64 [R29+0x30], R26 ;  /* 0x0000301a1d007387 */ /* 0x0001e80000100a00 */
[----:B------:R0:W-:Y:S01]  /*0420*/  STL.64 [R29+0x38], R10 ;  /* 0x0000380a1d007387 */ /* 0x0001e20000100a00 */
[----:B------:R-:W-:Y:S05]  /*0430*/  @P1 BRA `(.L_x_18) ;  /* 0xfffffffc00481947 */ /* 0x000fea000383ffff */
.L_x_17:
[----:B------:R-:W-:Y:S05]  /*0440*/  BRA.U !UP1, `(.L_x_16) ;  /* 0x0000000509047547 */ /* 0x000fea000b800000 */
[----:B------:R-:W-:Y:S02]  /*0450*/  UISETP.GE.U32.AND UP0, UPT, UR4, 0x8, UPT ;  /* 0x000000080400788c */ /* 0x000fe4000bf06070 */
[----:B------:R-:W-:-:S04]  /*0460*/  ULOP3.LUT UR6, UR5, 0x7, URZ, 0xc0, !UPT ;  /* 0x0000000705067892 */ /* 0x000fc8000f8ec0ff */
[----:B------:R-:W-:-:S03]  /*0470*/  UISETP.NE.AND UP1, UPT, UR6, URZ, UPT ;  /* 0x000000ff0600728c */ /* 0x000fc6000bf25270 */
[----:B------:R-:W-:Y:S08]  /*0480*/  BRA.U !UP0, `(.L_x_19) ;  /* 0x0000000108707547 */ /* 0x000ff0000b800000 */
[----:B------:R-:W1:Y:S01]  /*0490*/  LDC.64 R14, c[0x0][0x380] ;  /* 0x0000e000ff0e7b82 */ /* 0x000e620000000a00 */
[----:B0-----:R-:W-:-:S04]  /*04a0*/  IMAD R5, R2, R0, R3 ;  /* 0x0000000002057224 */ /* 0x001fc800078e0203 */
[----:B-1----:R-:W-:-:S04]  /*04b0*/  IMAD.WIDE R14, R5, 0x4, R14 ;  /* 0x00000004050e7825 */ /* 0x002fc800078e020e */
[C---:B------:R-:W-:Y:S02]  /*04c0*/  IMAD.WIDE R16, R0.reuse, 0x4, R14 ;  /* 0x0000000400107825 */ /* 0x040fe400078e020e */
[----:B------:R-:W2:Y:S02]  /*04d0*/  LDG.E R14, desc[UR12][R14.64] ;  /* 0x0000000c0e0e7981 */ /* 0x000ea4000c1e1900 */
[C---:B------:R-:W-:Y:S02]  /*04e0*/  IMAD.WIDE R18, R0.reuse, 0x4, R16 ;  /* 0x0000000400127825 */ /* 0x040fe400078e0210 */
[----:B------:R-:W3:Y:S02]  /*04f0*/  LDG.E R16, desc[UR12][R16.64] ;  /* 0x0000000c10107981 */ /* 0x000ee4000c1e1900 */
[C---:B------:R-:W-:Y:S02]  /*0500*/  IMAD.WIDE R4, R0.reuse, 0x4, R18 ;  /* 0x0000000400047825 */ /* 0x040fe400078e0212 */
[----:B------:R-:W4:Y:S02]  /*0510*/  LDG.E R18, desc[UR12][R18.64] ;  /* 0x0000000c12127981 */ /* 0x000f24000c1e1900 */
[----:B------:R-:W-:-:S02]  /*0520*/  IMAD.WIDE R10, R0, 0x4, R4 ;  /* 0x00000004000a7825 */ /* 0x000fc400078e0204 */
[----:B------:R-:W5:Y:S02]  /*0530*/  LDG.E R4, desc[UR12][R4.64] ;  /* 0x0000000c04047981 */ /* 0x000f64000c1e1900 */
[C---:B------:R-:W-:Y:S02]  /*0540*/  IMAD.WIDE R8, R0.reuse, 0x4, R10 ;  /* 0x0000000400087825 */ /* 0x040fe400078e020a */
[----:B------:R-:W5:Y:S02]  /*0550*/  LDG.E R10, desc[UR12][R10.64] ;  /* 0x0000000c0a0a7981 */ /* 0x000f64000c1e1900 */
[C---:B------:R-:W-:Y:S02]  /*0560*/  IMAD.WIDE R6, R0.reuse, 0x4, R8 ;  /* 0x0000000400067825 */ /* 0x040fe400078e0208 */
[----:B------:R-:W5:Y:S02]  /*0570*/  LDG.E R8, desc[UR12][R8.64] ;  /* 0x0000000c08087981 */ /* 0x000f64000c1e1900 */
[----:B------:R-:W-:-:S02]  /*0580*/  IMAD.WIDE R12, R0, 0x4, R6 ;  /* 0x00000004000c7825 */ /* 0x000fc400078e0206 */
[----:B------:R-:W5:Y:S04]  /*0590*/  LDG.E R6, desc[UR12][R6.64] ;  /* 0x0000000c06067981 */ /* 0x000f68000c1e1900 */
[----:B------:R-:W5:Y:S01]  /*05a0*/  LDG.E R12, desc[UR12][R12.64] ;  /* 0x0000000c0c0c7981 */ /* 0x000f62000c1e1900 */
[C---:B------:R-:W-:Y:S02]  /*05b0*/  LEA R21, R2.reuse, R1, 0x2 ;  /* 0x0000000102157211 */ /* 0x040fe400078e10ff */
[----:B------:R-:W-:-:S03]  /*05c0*/  IADD3 R2, PT, PT, R2, 0x8, RZ ;  /* 0x0000000802027810 */ /* 0x000fc60007ffe0ff */
[----:B--2---:R1:W-:Y:S04]  /*05d0*/  STL [R21], R14 ;  /* 0x0000000e15007387 */ /* 0x0043e80000100800 */
[----:B---3--:R1:W-:Y:S04]  /*05e0*/  STL [R21+0x4], R16 ;  /* 0x0000041015007387 */ /* 0x0083e80000100800 */
[----:B----4-:R1:W-:Y:S04]  /*05f0*/  STL [R21+0x8], R18 ;  /* 0x0000081215007387 */ /* 0x0103e80000100800 */
[----:B-----5:R1:W-:Y:S04]  /*0600*/  STL [R21+0xc], R4 ;  /* 0x00000c0415007387 */ /* 0x0203e80000100800 */
[----:B------:R1:W-:Y:S04]  /*0610*/  STL [R21+0x10], R10 ;  /* 0x0000100a15007387 */ /* 0x0003e80000100800 */
[----:B------:R1:W-:Y:S04]  /*0620*/  STL [R21+0x14], R8 ;  /* 0x0000140815007387 */ /* 0x0003e80000100800 */
[----:B------:R1:W-:Y:S04]  /*0630*/  STL [R21+0x18], R6 ;  /* 0x0000180615007387 */ /* 0x0003e80000100800 */
[----:B------:R1:W-:Y:S02]  /*0640*/  STL [R21+0x1c], R12 ;  /* 0x00001c0c15007387 */ /* 0x0003e40000100800 */
.L_x_19:
[----:B------:R-:W-:Y:S05]  /*0650*/  BRA.U !UP1, `(.L_x_16) ;  /* 0x0000000109807547 */ /* 0x000fea000b800000 */
[----:B------:R-:W-:Y:S02]  /*0660*/  UISETP.GE.U32.AND UP0, UPT, UR6, 0x4, UPT ;  /* 0x000000040600788c */ /* 0x000fe4000bf06070 */
[----:B------:R-:W-:-:S04]  /*0670*/  ULOP3.LUT UR7, UR5, 0x3, URZ, 0xc0, !UPT ;  /* 0x0000000305077892 */ /* 0x000fc8000f8ec0ff */
[----:B------:R-:W-:-:S03]  /*0680*/  UISETP.NE.AND UP1, UPT, UR7, URZ, UPT ;  /* 0x000000ff0700728c */ /* 0x000fc6000bf25270 */
[----:B------:R-:W-:Y:S08]  /*0690*/  BRA.U !UP0, `(.L_x_20) ;  /* 0x0000000108407547 */ /* 0x000ff0000b800000 */
[----:B01----:R-:W0:Y:S01]  /*06a0*/  LDC.64 R4, c[0x0][0x380] ;  /* 0x0000e000ff047b82 */ /* 0x003e220000000a00 */
[----:B------:R-:W-:-:S04]  /*06b0*/  IMAD R7, R2, R0, R3 ;  /* 0x0000000002077224 */ /* 0x000fc800078e0203 */
[----:B0-----:R-:W-:-:S04]  /*06c0*/  IMAD.WIDE R4, R7, 0x4, R4 ;  /* 0x0000000407047825 */ /* 0x001fc800078e0204 */
[C---:B------:R-:W-:Y:S02]  /*06d0*/  IMAD.WIDE R6, R0.reuse, 0x4, R4 ;  /* 0x0000000400067825 */ /* 0x040fe400078e0204 */
[----:B------:R-:W2:Y:S02]  /*06e0*/  LDG.E R4, desc[UR12][R4.64] ;  /* 0x0000000c04047981 */ /* 0x000ea4000c1e1900 */
[C---:B------:R-:W-:Y:S02]  /*06f0*/  IMAD.WIDE R8, R0.reuse, 0x4, R6 ;  /* 0x0000000400087825 */ /* 0x040fe400078e0206 */
[----:B------:R-:W3:Y:S02]  /*0700*/  LDG.E R6, desc[UR12][R6.64] ;  /* 0x0000000c06067981 */ /* 0x000ee4000c1e1900 */
[----:B------:R-:W-:Y:S02]  /*0710*/  IMAD.WIDE R10, R0, 0x4, R8 ;  /* 0x00000004000a7825 */ /* 0x000fe400078e0208 */
[----:B------:R-:W4:Y:S04]  /*0720*/  LDG.E R8, desc[UR12][R8.64] ;  /* 0x0000000c08087981 */ /* 0x000f28000c1e1900 */
[----:B------:R-:W5:Y:S01]  /*0730*/  LDG.E R10, desc[UR12][R10.64] ;  /* 0x0000000c0a0a7981 */ /* 0x000f62000c1e1900 */
[C---:B------:R-:W-:Y:S01]  /*0740*/  IMAD R13, R2.reuse, 0x4, R1 ;  /* 0x00000004020d7824 */ /* 0x040fe200078e0201 */
[----:B------:R-:W-:-:S04]  /*0750*/  IADD3 R2, PT, PT, R2, 0x4, RZ ;  /* 0x0000000402027810 */ /* 0x000fc80007ffe0ff */
[----:B--2---:R2:W-:Y:S04]  /*0760*/  STL [R13], R4 ;  /* 0x000000040d007387 */ /* 0x0045e80000100800 */
[----:B---3--:R2:W-:Y:S04]  /*0770*/  STL [R13+0x4], R6 ;  /* 0x000004060d007387 */ /* 0x0085e80000100800 */
[----:B----4-:R2:W-:Y:S04]  /*0780*/  STL [R13+0x8], R8 ;  /* 0x000008080d007387 */ /* 0x0105e80000100800 */
[----:B-----5:R2:W-:Y:S02]  /*0790*/  STL [R13+0xc], R10 ;  /* 0x00000c0a0d007387 */ /* 0x0205e40000100800 */
.L_x_20:
[----:B------:R-:W-:Y:S05]  /*07a0*/  BRA.U !UP1, `(.L_x_16) ;  /* 0x00000001092c7547 */ /* 0x000fea000b800000 */
[----:B012---:R-:W0:Y:S01]  /*07b0*/  LDC.64 R6, c[0x0][0x380] ;  /* 0x0000e000ff067b82 */ /* 0x007e220000000a00 */
[----:B------:R-:W-:-:S05]  /*07c0*/  UMOV UR4, URZ ;  /* 0x000000ff00047c82 */ /* 0x000fca0008000000 */
.L_x_21:
[----:B------:R-:W-:-:S04]  /*07d0*/  IMAD R5, R2, R0, R3 ;  /* 0x0000000002057224 */ /* 0x000fc800078e0203 */
[----:B0--3--:R-:W-:-:S06]  /*07e0*/  IMAD.WIDE R4, R5, 0x4, R6 ;  /* 0x0000000405047825 */ /* 0x009fcc00078e0206 */
[----:B------:R-:W2:Y:S01]  /*07f0*/  LDG.E R4, desc[UR12][R4.64] ;  /* 0x0000000c04047981 */ /* 0x000ea2000c1e1900 */
[C---:B------:R-:W-:Y:S01]  /*0800*/  LEA R9, R2.reuse, R1, 0x2 ;  /* 0x0000000102097211 */ /* 0x040fe200078e10ff */
[----:B------:R-:W-:Y:S01]  /*0810*/  UIADD3 UR4, UPT, UPT, UR4, 0x1, URZ ;  /* 0x0000000104047890 */ /* 0x000fe2000fffe0ff */
[----:B------:R-:W-:-:S03]  /*0820*/  IADD3 R2, PT, PT, R2, 0x1, RZ ;  /* 0x0000000102027810 */ /* 0x000fc60007ffe0ff */
[----:B------:R-:W-:Y:S01]  /*0830*/  UISETP.NE.AND UP0, UPT, UR4, UR7, UPT ;  /* 0x000000070400728c */ /* 0x000fe2000bf05270 */
[----:B--2---:R3:W-:Y:S08]  /*0840*/  STL [R9], R4 ;  /* 0x0000000409007387 */ /* 0x0047f00000100800 */
[----:B------:R-:W-:Y:S05]  /*0850*/  BRA.U UP0, `(.L_x_21) ;  /* 0xfffffffd00dc7547 */ /* 0x000fea000b83ffff */
.L_x_16:
[----:B------:R-:W-:Y:S05]  /*0860*/  @!P0 EXIT ;  /* 0x000000000000894d */ /* 0x000fea0003800000 */
[----:B0123--:R-:W0:Y:S02]  /*0870*/  LDC.64 R4, c[0x0][0x3a8] ;  /* 0x0000ea00ff047b82 */ /* 0x00fe240000000a00 */
[----:B0-----:R-:W-:-:S05]  /*0880*/  IMAD.WIDE R4, R3, 0x4, R4 ;  /* 0x0000000403047825 */ /* 0x001fca00078e0204 */
[----:B------:R0:W5:Y:S01]  /*0890*/  LDG.E R21, desc[UR12][R4.64] ;  /* 0x0000000c04157981 */ /* 0x000162000c1e1900 */
[----:B------:R-:W-:Y:S01]  /*08a0*/  ULOP3.LUT UR11, UR5, 0xf, URZ, 0xc0, !UPT ;  /* 0x0000000f050b7892 */ /* 0x000fe2000f8ec0ff */
[----:B------:R-:W-:Y:S01]  /*08b0*/  VIADD R2, R1, 0x20 ;  /* 0x0000002001027836 */ /* 0x000fe20000000000 */
[----:B------:R-:W-:Y:S02]  /*08c0*/  ULOP3.LUT UR14, UR5, 0x7, URZ, 0xc0, !UPT ;  /* 0x00000007050e7892 */ /* 0x000fe4000f8ec0ff */
[----:B------:R-:W-:Y:S02]  /*08d0*/  ULOP3.LUT UR15, UR5, 0xfffffff0, URZ, 0xc0, !UPT ;  /* 0xfffffff0050f7892 */ /* 0x000fe4000f8ec0ff */
[----:B------:R-:W-:Y:S02]  /*08e0*/  ULOP3.LUT UR8, UR5, 0x3, URZ, 0xc0, !UPT ;  /* 0x0000000305087892 */ /* 0x000fe4000f8ec0ff */
[----:B------:R-:W-:Y:S02]  /*08f0*/  UIADD3 UR9, UPT, UPT, UR11, -0x1, URZ ;  /* 0xffffffff0b097890 */ /* 0x000fe4000fffe0ff */
[----:B------:R-:W-:-:S02]  /*0900*/  UIADD3 UR10, UPT, UPT, UR14, -0x1, URZ ;  /* 0xffffffff0e0a7890 */ /* 0x000fc4000fffe0ff */
[----:B------:R-:W-:Y:S01]  /*0910*/  UIADD3 UR7, UPT, UPT, -UR15, URZ, URZ ;  /* 0x000000ff0f077290 */ /* 0x000fe2000fffe1ff */
[----:B0-----:R-:W-:-:S11]  /*0920*/  UMOV UR4, URZ ;  /* 0x000000ff00047c82 */ /* 0x001fd60008000000 */
.L_x_30:
[----:B------:R-:W-:Y:S01]  /*0930*/  UISETP.NE.AND UP1, UPT, UR4, URZ, UPT ;  /* 0x000000ff0400728c */ /* 0x000fe2000bf25270 */
[----:B------:R-:W-:Y:S01]  /*0940*/  HFMA2 R20, -RZ, RZ, 0, 0 ;  /* 0x00000000ff147431 */ /* 0x000fe200000001ff */
[----:B------:R-:W-:Y:S01]  /*0950*/  MOV R0, RZ ;  /* 0x000000ff00007202 */ /* 0x000fe20000000f00 */
[----:B------:R-:W-:Y:S02]  /*0960*/  UISETP.GE.U32.AND UP0, UPT, UR9, 0x7, UPT ;  /* 0x000000070900788c */ /* 0x000fe4000bf06070 */
[----:B------:R-:W-:Y:S02]  /*0970*/  USEL UR5, URZ, 0xffffffff, !UP1 ;  /* 0xffffffffff057887 */ /* 0x000fe4000c800000 */
[----:B------:R-:W-:-:S04]  /*0980*/  UISETP.GE.U32.AND UP1, UPT, UR10, 0x3, UPT ;  /* 0x000000030a00788c */ /* 0x000fc8000bf26070 */
[----:B------:R-:W-:-:S07]  /*0990*/  I2FP.F32.S32 R22, UR5 ;  /* 0x0000000500167c45 */ /* 0x000fce0008201400 */
.L_x_27:
[----:B------:R-:W0:Y:S01]  /*09a0*/  LDCU UR16, c[0x0][0x3b0] ;  /* 0x00007600ff1077ac */ /* 0x000e220008000800 */
[----:B------:R-:W-:Y:S01]  /*09b0*/  MOV R12, RZ ;  /* 0x000000ff000c7202 */ /* 0x000fe20000000f00 */
[----:B------:R-:W-:Y:S01]  /*09c0*/  IMAD.MOV.U32 R23, RZ, RZ, RZ ;  /* 0x000000ffff177224 */ /* 0x000fe200078e00ff */
[----:B0-----:R-:W-:-:S09]  /*09d0*/  UISETP.GE.U32.AND UP2, UPT, UR16, 0xf, UPT ;  /* 0x0000000f1000788c */ /* 0x001fd2000bf46070 */
[----:B------:R-:W-:Y:S05]  /*09e0*/  BRA.U !UP2, `(.L_x_22) ;  /* 0x000000010a947547 */ /* 0x000fea000b800000 */
[----:B------:R-:W-:Y:S01]  /*09f0*/  HFMA2 R23, -RZ, RZ, 0, 0 ;  /* 0x00000000ff177431 */ /* 0x000fe200000001ff */
[----:B------:R-:W-:Y:S01]  /*0a00*/  MOV R24, R2 ;  /* 0x0000000200187202 */ /* 0x000fe20000000f00 */
[----:B------:R-:W-:Y:S01]  /*0a10*/  UMOV UR5, URZ ;  /* 0x000000ff00057c82 */ /* 0x000fe20008000000 */
[----:B------:R-:W-:-:S05]  /*0a20*/  UMOV UR6, UR7 ;  /* 0x0000000700067c82 */ /* 0x000fca0008000000 */
.L_x_23:
[----:B------:R-:W2:Y:S04]  /*0a30*/  LDL.64 R4, [R24+-0x20] ;  /* 0xffffe00018047983 */ /* 0x000ea80000100a00 */
[----:B------:R-:W3:Y:S04]  /*0a40*/  LDL.64 R6, [R24+-0x18] ;  /* 0xffffe80018067983 */ /* 0x000ee80000100a00 */
[----:B------:R-:W4:Y:S04]  /*0a50*/  LDL.64 R8, [R24+-0x10] ;  /* 0xfffff00018087983 */ /* 0x000f280000100a00 */
[----:B------:R-:W4:Y:S04]  /*0a60*/  LDL.64 R10, [R24+-0x8] ;  /* 0xfffff800180a7983 */ /* 0x000f280000100a00 */
[----:B------:R-:W4:Y:S04]  /*0a70*/  LDL.64 R12, [R24] ;  /* 0x00000000180c7983 */ /* 0x000f280000100a00 */
[----:B------:R-:W4:Y:S04]  /*0a80*/  LDL.64 R14, [R24+0x8] ;  /* 0x00000800180e7983 */ /* 0x000f280000100a00 */
[----:B------:R-:W4:Y:S04]  /*0a90*/  LDL.64 R16, [R24+0x10] ;  /* 0x0000100018107983 */ /* 0x000f280000100a00 */
[----:B------:R0:W4:Y:S01]  /*0aa0*/  LDL.64 R18, [R24+0x18] ;  /* 0x0000180018127983 */ /* 0x0001220000100a00 */
[----:B------:R-:W-:Y:S01]  /*0ab0*/  ISETP.NE.AND P0, PT, RZ, UR5, PT ;  /* 0x00000005ff007c0c */ /* 0x000fe2000bf05270 */
[----:B------:R-:W-:Y:S01]  /*0ac0*/  UIADD3 UR6, UPT, UPT, UR6, 0x10, URZ ;  /* 0x0000001006067890 */ /* 0x000fe2000fffe0ff */
[----:B------:R-:W-:Y:S01]  /*0ad0*/  MOV R25, 0x3fb504f3 ;  /* 0x3fb504f300197802 */ /* 0x000fe20000000f00 */
[----:B------:R-:W-:-:S02]  /*0ae0*/  UIADD3 UR5, UPT, UPT, UR5, 0x10, URZ ;  /* 0x0000001005057890 */ /* 0x000fc4000fffe0ff */
[----:B------:R-:W-:Y:S01]  /*0af0*/  UISETP.NE.AND UP2, UPT, UR6, URZ, UPT ;  /* 0x000000ff0600728c */ /* 0x000fe2000bf45270 */
[----:B------:R-:W-:Y:S02]  /*0b00*/  FSEL R25, R25, -1, !P0 ;  /* 0xbf80000019197808 */ /* 0x000fe40004000000 */
[----:B0-----:R-:W-:-:S03]  /*0b10*/  IADD3 R24, PT, PT, R24, 0x40, RZ ;  /* 0x0000004018187810 */ /* 0x001fc60007ffe0ff */
[----:B--2---:R-:W-:-:S04]  /*0b20*/  FFMA R4, R4, R25, R23 ;  /* 0x0000001904047223 */ /* 0x004fc80000000017 */
[----:B------:R-:W-:-:S04]  /*0b30*/  FADD R5, -R5, R4 ;  /* 0x0000000405057221 */ /* 0x000fc80000000100 */
[----:B---3--:R-:W-:-:S04]  /*0b40*/  FADD R6, R5, -R6 ;  /* 0x8000000605067221 */ /* 0x008fc80000000000 */
[----:B------:R-:W-:-:S04]  /*0b50*/  FADD R7, -R7, R6 ;  /* 0x0000000607077221 */ /* 0x000fc80000000100 */
[----:B----4-:R-:W-:-:S04]  /*0b60*/  FADD R8, R7, -R8 ;  /* 0x8000000807087221 */ /* 0x010fc80000000000 */
[----:B------:R-:W-:-:S04]  /*0b70*/  FADD R9, -R9, R8 ;  /* 0x0000000809097221 */ /* 0x000fc80000000100 */
[----:B------:R-:W-:-:S04]  /*0b80*/  FADD R10, R9, -R10 ;  /* 0x8000000a090a7221 */ /* 0x000fc80000000000 */
        /* <DEDUP_REMOVED lines=8> */
[----:B------:R-:W-:Y:S01]  /*0c10*/  FADD R23, -R19, R18 ;  /* 0x0000001213177221 */ /* 0x000fe20000000100 */
[----:B------:R-:W-:Y:S06]  /*0c20*/  BRA.U UP2, `(.L_x_23) ;  /* 0xfffffffd02807547 */ /* 0x000fec000b83ffff */
[----:B------:R-:W-:-:S07]  /*0c30*/  IMAD.U32 R12, RZ, RZ, UR15 ;  /* 0x0000000fff0c7e24 */ /* 0x000fce000f8e00ff */
.L_x_22:
[----:B------:R-:W-:-:S09]  /*0c40*/  UISETP.NE.AND UP2, UPT, UR11, URZ, UPT ;  /* 0x000000ff0b00728c */ /* 0x000fd2000bf45270 */
[----:B------:R-:W-:Y:S05]  /*0c50*/  BRA.U !UP2, `(.L_x_24) ;  /* 0x000000010abc7547 */ /* 0x000fea000b800000 */
[----:B------:R-:W-:Y:S01]  /*0c60*/  UISETP.NE.AND UP2, UPT, UR14, URZ, UPT ;  /* 0x000000ff0e00728c */ /* 0x000fe2000bf45270 */
[----:B------:R-:W-:Y:S10]  /*0c70*/  BRA.U !UP0, `(.L_x_25) ;  /* 0x0000000108447547 */ /* 0x000ff4000b800000 */
[----:B------:R-:W-:-:S05]  /*0c80*/  LEA R13, R12, R1, 0x2 ;  /* 0x000000010c0d7211 */ /* 0x000fca00078e10ff */
[----:B------:R-:W2:Y:S04]  /*0c90*/  LDL.64 R8, [R13] ;  /* 0x000000000d087983 */ /* 0x000ea80000100a00 */
[----:B------:R-:W3:Y:S04]  /*0ca0*/  LDL.64 R6, [R13+0x8] ;  /* 0x000008000d067983 */ /* 0x000ee80000100a00 */
[----:B------:R-:W4:Y:S04]  /*0cb0*/  LDL.64 R4, [R13+0x10] ;  /* 0x000010000d047983 */ /* 0x000f280000100a00 */
[----:B------:R-:W4:Y:S01]  /*0cc0*/  LDL.64 R10, [R13+0x18] ;  /* 0x000018000d0a7983 */ /* 0x000f220000100a00 */
[----:B------:R-:W-:Y:S01]  /*0cd0*/  HFMA2 R14, -RZ, RZ, 1.9267578125, 7.5519084930419921875e-05 ;  /* 0x3fb504f3ff0e7431 */ /* 0x000fe200000001ff */
[----:B------:R-:W-:-:S02]  /*0ce0*/  ISETP.NE.AND P0, PT, R12, RZ, PT ;  /* 0x000000ff0c00720c */ /* 0x000fc40003f05270 */
[----:B------:R-:W-:Y:S02]  /*0cf0*/  IADD3 R12, PT, PT, R12, 0x8, RZ ;  /* 0x000000080c0c7810 */ /* 0x000fe40007ffe0ff */
[----:B------:R-:W-:-:S05]  /*0d00*/  FSEL R14, R14, -1, !P0 ;  /* 0xbf8000000e0e7808 */ /* 0x000fca0004000000 */
[----:B--2---:R-:W-:-:S04]  /*0d10*/  FFMA R8, R8, R14, R23 ;  /* 0x0000000e08087223 */ /* 0x004fc80000000017 */
[----:B------:R-:W-:-:S04]  /*0d20*/  FADD R9, R8, -R9 ;  /* 0x8000000908097221 */ /* 0x000fc80000000000 */
[----:B---3--:R-:W-:-:S04]  /*0d30*/  FADD R6, R9, -R6 ;  /* 0x8000000609067221 */ /* 0x008fc80000000000 */
[----:B------:R-:W-:-:S04]  /*0d40*/  FADD R7, R6, -R7 ;  /* 0x8000000706077221 */ /* 0x000fc80000000000 */
[----:B----4-:R-:W-:-:S04]  /*0d50*/  FADD R4, R7, -R4 ;  /* 0x8000000407047221 */ /* 0x010fc80000000000 */
[----:B------:R-:W-:-:S04]  /*0d60*/  FADD R5, R4, -R5 ;  /* 0x8000000504057221 */ /* 0x000fc80000000000 */
[----:B------:R-:W-:-:S04]  /*0d70*/  FADD R10, R5, -R10 ;  /* 0x8000000a050a7221 */ /* 0x000fc80000000000 */
[----:B------:R-:W-:-:S07]  /*0d80*/  FADD R23, R10, -R11 ;  /* 0x8000000b0a177221 */ /* 0x000fce0000000000 */
.L_x_25:
[----:B------:R-:W-:Y:S05]  /*0d90*/  BRA.U !UP2, `(.L_x_24) ;  /* 0x000000010a6c7547 */ /* 0x000fea000b800000 */
[----:B------:R-:W-:Y:S01]  /*0da0*/  UISETP.NE.AND UP2, UPT, UR8, URZ, UPT ;  /* 0x000000ff0800728c */ /* 0x000fe2000bf45270 */
[----:B------:R-:W-:Y:S10]  /*0db0*/  BRA.U !UP1, `(.L_x_26) ;  /* 0x00000001092c7547 */ /* 0x000ff4000b800000 */
[----:B------:R-:W-:-:S05]  /*0dc0*/  LEA R8, R12, R1, 0x2 ;  /* 0x000000010c087211 */ /* 0x000fca00078e10ff */
[----:B------:R-:W2:Y:S04]  /*0dd0*/  LDL.64 R4, [R8] ;  /* 0x0000000008047983 */ /* 0x000ea80000100a00 */
[----:B------:R-:W3:Y:S01]  /*0de0*/  LDL.64 R6, [R8+0x8] ;  /* 0x0000080008067983 */ /* 0x000ee20000100a00 */
[----:B------:R-:W-:Y:S01]  /*0df0*/  IMAD.MOV.U32 R9, RZ, RZ, 0x3fb504f3 ;  /* 0x3fb504f3ff097424 */ /* 0x000fe200078e00ff */
[C---:B------:R-:W-:Y:S02]  /*0e00*/  ISETP.NE.AND P0, PT, R12.reuse, RZ, PT ;  /* 0x000000ff0c00720c */ /* 0x040fe40003f05270 */
[----:B------:R-:W-:Y:S02]  /*0e10*/  IADD3 R12, PT, PT, R12, 0x4, RZ ;  /* 0x000000040c0c7810 */ /* 0x000fe40007ffe0ff */
[----:B------:R-:W-:-:S05]  /*0e20*/  FSEL R9, R9, -1, !P0 ;  /* 0xbf80000009097808 */ /* 0x000fca0004000000 */
[----:B--2---:R-:W-:-:S04]  /*0e30*/  FFMA R4, R4, R9, R23 ;  /* 0x0000000904047223 */ /* 0x004fc80000000017 */
[----:B------:R-:W-:-:S04]  /*0e40*/  FADD R5, R4, -R5 ;  /* 0x8000000504057221 */ /* 0x000fc80000000000 */
[----:B---3--:R-:W-:-:S04]  /*0e50*/  FADD R6, R5, -R6 ;  /* 0x8000000605067221 */ /* 0x008fc80000000000 */
[----:B------:R-:W-:-:S07]  /*0e60*/  FADD R23, R6, -R7 ;  /* 0x8000000706177221 */ /* 0x000fce0000000000 */
.L_x_26:
[----:B------:R-:W-:Y:S05]  /*0e70*/  BRA.U !UP2, `(.L_x_24) ;  /* 0x000000010a347547 */ /* 0x000fea000b800000 */
[----:B------:R-:W-:-:S05]  /*0e80*/  LEA R4, R12, R1, 0x2 ;  /* 0x000000010c047211 */ /* 0x000fca00078e10ff */
[----:B------:R-:W2:Y:S01]  /*0e90*/  LDL.64 R6, [R4] ;  /* 0x0000000004067983 */ /* 0x000ea20000100a00 */
[----:B------:R-:W-:Y:S01]  /*0ea0*/  UISETP.NE.AND UP2, UPT, UR8, 0x1, UPT ;  /* 0x000000010800788c */ /* 0x000fe2000bf45270 */
[----:B------:R-:W-:Y:S02]  /*0eb0*/  ISETP.NE.AND P0, PT, R12, RZ, PT ;  /* 0x000000ff0c00720c */ /* 0x000fe40003f05270 */
[----:B------:R-:W-:-:S04]  /*0ec0*/  MOV R5, 0x3fb504f3 ;  /* 0x3fb504f300057802 */ /* 0x000fc80000000f00 */
[----:B------:R-:W-:-:S05]  /*0ed0*/  FSEL R5, R5, -1, !P0 ;  /* 0xbf80000005057808 */ /* 0x000fca0004000000 */
[----:B--2---:R-:W-:Y:S01]  /*0ee0*/  FFMA R23, R6, R5, R23 ;  /* 0x0000000506177223 */ /* 0x004fe20000000017 */
[----:B------:R-:W-:Y:S06]  /*0ef0*/  BRA.U !UP2, `(.L_x_24) ;  /* 0x000000010a147547 */ /* 0x000fec000b800000 */
[----:B------:R-:W-:Y:S01]  /*0f00*/  UISETP.NE.AND UP2, UPT, UR8, 0x2, UPT ;  /* 0x000000020800788c */ /* 0x000fe2000bf45270 */
[----:B------:R-:W-:-:S08]  /*0f10*/  FADD R23, R23, -R7 ;  /* 0x8000000717177221 */ /* 0x000fd00000000000 */
[----:B------:R-:W-:Y:S05]  /*0f20*/  BRA.U !UP2, `(.L_x_24) ;  /* 0x000000010a087547 */ /* 0x000fea000b800000 */
[----:B------:R-:W2:Y:S02]  /*0f30*/  LDL R4, [R4+0x8] ;  /* 0x0000080004047983 */ /* 0x000ea40000100800 */
[----:B--2---:R-:W-:-:S07]  /*0f40*/  FADD R23, R23, -R4 ;  /* 0x8000000417177221 */ /* 0x004fce0000000000 */
.L_x_24:
[----:B------:R-:W0:Y:S02]  /*0f50*/  LDC.64 R4, c[0x0][0x3a0] ;  /* 0x0000e800ff047b82 */ /* 0x000e240000000a00 */
[----:B0-----:R-:W-:-:S06]  /*0f60*/  IMAD.WIDE.U32 R4, R20, 0x4, R4 ;  /* 0x0000000414047825 */ /* 0x001fcc00078e0004 */
[----:B------:R-:W2:Y:S01]  /*0f70*/  LDG.E R5, desc[UR12][R4.64] ;  /* 0x0000000c04057981 */ /* 0x000ea2000c1e1900 */
[----:B------:R-:W-:Y:S01]  /*0f80*/  ISETP.NE.AND P0, PT, R20, UR16, PT ;  /* 0x0000001014007c0c */ /* 0x000fe2000bf05270 */
[----:B------:R-:W-:Y:S01]  /*0f90*/  FMUL R7, R22, R23 ;  /* 0x0000001716077220 */ /* 0x000fe20000400000 */
[----:B------:R-:W-:-:S03]  /*0fa0*/  IADD3 R20, PT, PT, R20, 0x1, RZ ;  /* 0x0000000114147810 */ /* 0x000fc60007ffe0ff */
[----:B------:R-:W-:-:S04]  /*0fb0*/  FFMA R7, R22, R23, R7 ;  /* 0x0000001716077223 */ /* 0x000fc80000000007 */
[----:B--2---:R-:W-:-:S04]  /*0fc0*/  FFMA R0, R5, R7, R0 ;  /* 0x0000000705007223 */ /* 0x004fc80000000000 */
[----:B------:R-:W-:Y:S05]  /*0fd0*/  @P0 BRA `(.L_x_27) ;  /* 0xfffffff800700947 */ /* 0x000fea000383ffff */
[----:B------:R-:W0:Y:S08]  /*0fe0*/  LDC R4, c[0x0][0x3b4] ;  /* 0x0000ed00ff047b82 */ /* 0x000e300000000800 */
[----:B------:R-:W1:Y:S01]  /*0ff0*/  LDC.64 R6, c[0x0][0x388] ;  /* 0x0000e200ff067b82 */ /* 0x000e620000000a00 */
[----:B0-----:R-:W-:-:S04]  /*1000*/  IMAD R5, R4, UR4, R3 ;  /* 0x0000000404057c24 */ /* 0x001fc8000f8e0203 */
[----:B-1----:R-:W-:-:S05]  /*1010*/  IMAD.WIDE R6, R5, 0x4, R6 ;  /* 0x0000000405067825 */ /* 0x002fca00078e0206 */
[----:B------:R-:W2:Y:S01]  /*1020*/  LDG.E R5, desc[UR12][R6.64] ;  /* 0x0000000c06057981 */ /* 0x000ea2000c1e1900 */
[----:B-----5:R-:W0:Y:S01]  /*1030*/  MUFU.RCP R4, R21 ;  /* 0x0000001500047308 */ /* 0x020e220000001000 */
[----:B------:R-:W-:Y:S01]  /*1040*/  BSSY.RECONVERGENT B0, `(.L_x_28) ;  /* 0x000000c000007945 */ /* 0x000fe20003800200 */
[----:B0-----:R-:W-:-:S04]  /*1050*/  FFMA R9, -R21, R4, 1 ;  /* 0x3f80000015097423 */ /* 0x001fc80000000104 */
[----:B------:R-:W-:Y:S01]  /*1060*/  FFMA R9, R4, R9, R4 ;  /* 0x0000000904097223 */ /* 0x000fe20000000004 */
[----:B--2---:R-:W-:-:S04]  /*1070*/  FADD R0, -R0, R5 ;  /* 0x0000000500007221 */ /* 0x004fc80000000100 */
[----:B------:R-:W0:Y:S01]  /*1080*/  FCHK P0, R0, R21 ;  /* 0x0000001500007302 */ /* 0x000e220000000000 */
[----:B------:R-:W-:-:S04]  /*1090*/  FFMA R4, R0, R9, RZ ;  /* 0x0000000900047223 */ /* 0x000fc800000000ff */
[----:B------:R-:W-:-:S04]  /*10a0*/  FFMA R5, -R21, R4, R0 ;  /* 0x0000000415057223 */ /* 0x000fc80000000100 */
[----:B------:R-:W-:Y:S01]  /*10b0*/  FFMA R5, R9, R5, R4 ;  /* 0x0000000509057223 */ /* 0x000fe20000000004 */
[----:B0-----:R-:W-:Y:S06]  /*10c0*/  @!P0 BRA `(.L_x_29) ;  /* 0x00000000000c8947 */ /* 0x001fec0003800000 */
[----:B------:R-:W-:-:S07]  /*10d0*/  MOV R4, 0x10f0 ;  /* 0x000010f000047802 */ /* 0x000fce0000000f00 */
[----:B------:R-:W-:Y:S05]  /*10e0*/  CALL.REL.NOINC `($__internal_1_$__cuda_sm3x_div_rn_noftz_f32_slowpath) ;  /* 0x0000000000247944 */ /* 0x000fea0003c00000 */
[----:B------:R-:W-:-:S07]  /*10f0*/  IMAD.MOV.U32 R5, RZ, RZ, R0 ;  /* 0x000000ffff057224 */ /* 0x000fce00078e0000 */
.L_x_29:
[----:B------:R-:W-:Y:S05]  /*1100*/  BSYNC.RECONVERGENT B0 ;  /* 0x0000000000007941 */ /* 0x000fea0003800200 */
.L_x_28:
[----:B------:R-:W0:Y:S01]  /*1110*/  LDCU UR6, c[0x0][0x3b0] ;  /* 0x00007600ff0677ac */ /* 0x000e220008000800 */
[----:B------:R1:W-:Y:S01]  /*1120*/  STG.E desc[UR12][R6.64], R5 ;  /* 0x0000000506007986 */ /* 0x0003e2000c10190c */
[----:B------:R-:W-:Y:S02]  /*1130*/  UIADD3 UR5, UPT, UPT, UR4, 0x1, URZ ;  /* 0x0000000104057890 */ /* 0x000fe4000fffe0ff */
[----:B0-----:R-:W-:-:S05]  /*1140*/  UISETP.NE.AND UP0, UPT, UR4, UR6, UPT ;  /* 0x000000060400728c */ /* 0x001fca000bf05270 */
[----:B------:R-:W-:-:S04]  /*1150*/  UMOV UR4, UR5 ;  /* 0x0000000500047c82 */ /* 0x000fc80008000000 */
[----:B-1----:R-:W-:Y:S05]  /*1160*/  BRA.U UP0, `(.L_x_30) ;  /* 0xfffffff500f07547 */ /* 0x002fea000b83ffff */
[----:B------:R-:W-:Y:S05]  /*1170*/  EXIT ;  /* 0x000000000000794d */ /* 0x000fea0003800000 */
        .weak           $__internal_1_$__cuda_sm3x_div_rn_noftz_f32_slowpath
        .type           $__internal_1_$__cuda_sm3x_div_rn_noftz_f32_slowpath,@function
        .size           $__internal_1_$__cuda_sm3x_div_rn_noftz_f32_slowpath,(.L_x_94 - $__internal_1_$__cuda_sm3x_div_rn_noftz_f32_slowpath)
$__internal_1_$__cuda_sm3x_div_rn_noftz_f32_slowpath:
[----:B------:R-:W-:Y:S01]  /*1180*/  SHF.R.U32.HI R9, RZ, 0x17, R21 ;  /* 0x00000017ff097819 */ /* 0x000fe20000011615 */
[----:B------:R-:W-:Y:S01]  /*1190*/  BSSY.RECONVERGENT B1, `(.L_x_31) ;  /* 0x0000065000017945 */ /* 0x000fe20003800200 */
[----:B------:R-:W-:Y:S02]  /*11a0*/  SHF.R.U32.HI R5, RZ, 0x17, R0 ;  /* 0x00000017ff057819 */ /* 0x000fe40000011600 */
[----:B------:R-:W-:Y:S02]  /*11b0*/  LOP3.LUT R9, R9, 0xff, RZ, 0xc0, !PT ;  /* 0x000000ff09097812 */ /* 0x000fe400078ec0ff */
[----:B------:R-:W-:Y:S02]  /*11c0*/  LOP3.LUT R14, R5, 0xff, RZ, 0xc0, !PT ;  /* 0x000000ff050e7812 */ /* 0x000fe400078ec0ff */
[----:B------:R-:W-:Y:S02]  /*11d0*/  IADD3 R12, PT, PT, R9, -0x1, RZ ;  /* 0xffffffff090c7810 */ /* 0x000fe40007ffe0ff */
[----:B------:R-:W-:-:S02]  /*11e0*/  IADD3 R13, PT, PT, R14, -0x1, RZ ;  /* 0xffffffff0e0d7810 */ /* 0x000fc40007ffe0ff */
[----:B------:R-:W-:Y:S02]  /*11f0*/  ISETP.GT.U32.AND P0, PT, R12, 0xfd, PT ;  /* 0x000000fd0c00780c */ /* 0x000fe40003f04070 */
[----:B------:R-:W-:Y:S02]  /*1200*/  MOV R10, R0 ;  /* 0x00000000000a7202 */ /* 0x000fe40000000f00 */
[----:B------:R-:W-:Y:S02]  /*1210*/  ISETP.GT.U32.OR P0, PT, R13, 0xfd, P0 ;  /* 0x000000fd0d00780c */ /* 0x000fe40000704470 */
[----:B------:R-:W-:-:S11]  /*1220*/  MOV R11, R21 ;  /* 0x00000015000b7202 */ /* 0x000fd60000000f00 */
[----:B------:R-:W-:Y:S01]  /*1230*/  @!P0 IMAD.MOV.U32 R8, RZ, RZ, RZ ;  /* 0x000000ffff088224 */ /* 0x000fe200078e00ff */
[----:B------:R-:W-:Y:S06]  /*1240*/  @!P0 BRA `(.L_x_32) ;  /* 0x0000000000608947 */ /* 0x000fec0003800000 */
[----:B------:R-:W-:Y:S02]  /*1250*/  FSETP.GTU.FTZ.AND P1, PT, |R21|, +INF , PT ;  /* 0x7f8000001500780b */ /* 0x000fe40003f3c200 */
[----:B------:R-:W-:Y:S02]  /*1260*/  FSETP.GTU.FTZ.AND P0, PT, |R0|, +INF , PT ;  /* 0x7f8000000000780b */ /* 0x000fe40003f1c200 */
[----:B------:R-:W-:Y:S02]  /*1270*/  MOV R5, R21 ;  /* 0x0000001500057202 */ /* 0x000fe40000000f00 */
[----:B------:R-:W-:-:S13]  /*1280*/  PLOP3.LUT P0, PT, P0, P1, PT, 0xf8, 0x8f ;  /* 0x00000000008f781c */ /* 0x000fda0000703f70 */
[----:B------:R-:W-:Y:S05]  /*1290*/  @P0 BRA `(.L_x_33) ;  /* 0x00000004004c0947 */ /* 0x000fea0003800000 */
[----:B------:R-:W-:-:S13]  /*12a0*/  LOP3.LUT P0, RZ, R11, 0x7fffffff, R10, 0xc8, !PT ;  /* 0x7fffffff0bff7812 */ /* 0x000fda000780c80a */
[----:B------:R-:W-:Y:S05]  /*12b0*/  @!P0 BRA `(.L_x_34) ;  /* 0x00000004003c8947 */ /* 0x000fea0003800000 */
[C---:B------:R-:W-:Y:S02]  /*12c0*/  FSETP.NEU.FTZ.AND P2, PT, |R0|.reuse, +INF , PT ;  /* 0x7f8000000000780b */ /* 0x040fe40003f5d200 */
[----:B------:R-:W-:Y:S02]  /*12d0*/  FSETP.NEU.FTZ.AND P1, PT, |R5|, +INF , PT ;  /* 0x7f8000000500780b */ /* 0x000fe40003f3d200 */
[----:B------:R-:W-:-:S11]  /*12e0*/  FSETP.NEU.FTZ.AND P0, PT, |R0|, +INF , PT ;  /* 0x7f8000000000780b */ /* 0x000fd60003f1d200 */
[----:B------:R-:W-:Y:S05]  /*12f0*/  @!P1 BRA !P2, `(.L_x_34) ;  /* 0x00000004002c9947 */ /* 0x000fea0005000000 */
[----:B------:R-:W-:-:S04]  /*1300*/  LOP3.LUT P2, RZ, R10, 0x7fffffff, RZ, 0xc0, !PT ;  /* 0x7fffffff0aff7812 */ /* 0x000fc8000784c0ff */
[----:B------:R-:W-:-:S13]  /*1310*/  PLOP3.LUT P1, PT, P1, P2, PT, 0x2f, 0xf2 ;  /* 0x0000000000f2781c */ /* 0x000fda0000f24577 */
[----:B------:R-:W-:Y:S05]  /*1320*/  @P1 BRA `(.L_x_35) ;  /* 0x0000000400181947 */ /* 0x000fea0003800000 */
[----:B------:R-:W-:-:S04]  /*1330*/  LOP3.LUT P1, RZ, R11, 0x7fffffff, RZ, 0xc0, !PT ;  /* 0x7fffffff0bff7812 */ /* 0x000fc8000782c0ff */
[----:B------:R-:W-:-:S13]  /*1340*/  PLOP3.LUT P0, PT, P0, P1, PT, 0x2f, 0xf2 ;  /* 0x0000000000f2781c */ /* 0x000fda0000702577 */
[----:B------:R-:W-:Y:S05]  /*1350*/  @P0 BRA `(.L_x_36) ;  /* 0x0000000400000947 */ /* 0x000fea0003800000 */
[----:B------:R-:W-:Y:S02]  /*1360*/  ISETP.GE.AND P0, PT, R13, RZ, PT ;  /* 0x000000ff0d00720c */ /* 0x000fe40003f06270 */
[----:B------:R-:W-:-:S11]  /*1370*/  ISETP.GE.AND P1, PT, R12, RZ, PT ;  /* 0x000000ff0c00720c */ /* 0x000fd60003f26270 */
[----:B------:R-:W-:Y:S01]  /*1380*/  @P0 MOV R8, RZ ;  /* 0x000000ff00080202 */ /* 0x000fe20000000f00 */
[----:B------:R-:W-:Y:S01]  /*1390*/  @!P0 FFMA R10, R0, 1.84467440737095516160e+19, RZ ;  /* 0x5f800000000a8823 */ /* 0x000fe200000000ff */
[----:B------:R-:W-:Y:S01]  /*13a0*/  @!P0 MOV R8, 0xffffffc0 ;  /* 0xffffffc000088802 */ /* 0x000fe20000000f00 */
[----:B------:R-:W-:-:S03]  /*13b0*/  @!P1 FFMA R11, R5, 1.84467440737095516160e+19, RZ ;  /* 0x5f800000050b9823 */ /* 0x000fc600000000ff */
[----:B------:R-:W-:-:S07]  /*13c0*/  @!P1 IADD3 R8, PT, PT, R8, 0x40, RZ ;  /* 0x0000004008089810 */ /* 0x000fce0007ffe0ff */
.L_x_32:
[----:B------:R-:W-:Y:S01]  /*13d0*/  LEA R0, R9, 0xc0800000, 0x17 ;  /* 0xc080000009007811 */ /* 0x000fe200078eb8ff */
[----:B------:R-:W-:Y:S01]  /*13e0*/  BSSY.RECONVERGENT B2, `(.L_x_37) ;  /* 0x0000036000027945 */ /* 0x000fe20003800200 */
[----:B------:R-:W-:-:S03]  /*13f0*/  IADD3 R5, PT, PT, R14, -0x7f, RZ ;  /* 0xffffff810e057810 */ /* 0x000fc60007ffe0ff */
[----:B------:R-:W-:Y:S01]  /*1400*/  IMAD.IADD R11, R11, 0x1, -R0 ;  /* 0x000000010b0b7824 */ /* 0x000fe200078e0a00 */
[C---:B------:R-:W-:Y:S01]  /*1410*/  IADD3 R9, PT, PT, R5.reuse, 0x7f, -R9 ;  /* 0x0000007f05097810 */ /* 0x040fe20007ffe809 */
[----:B------:R-:W-:Y:S02]  /*1420*/  IMAD R0, R5, -0x800000, R10 ;  /* 0xff80000005007824 */ /* 0x000fe400078e020a */
[----:B------:R-:W0:Y:S01]  /*1430*/  MUFU.RCP R12, R11 ;  /* 0x0000000b000c7308 */ /* 0x000e220000001000 */
[----:B------:R-:W-:Y:S01]  /*1440*/  FADD.FTZ R13, -R11, -RZ ;  /* 0x800000ff0b0d7221 */ /* 0x000fe20000010100 */
[----:B------:R-:W-:-:S03]  /*1450*/  IADD3 R9, PT, PT, R9, R8, RZ ;  /* 0x0000000809097210 */ /* 0x000fc60007ffe0ff */
[----:B0-----:R-:W-:-:S04]  /*1460*/  FFMA R15, R12, R13, 1 ;  /* 0x3f8000000c0f7423 */ /* 0x001fc8000000000d */
[----:B------:R-:W-:-:S04]  /*1470*/  FFMA R17, R12, R15, R12 ;  /* 0x0000000f0c117223 */ /* 0x000fc8000000000c */
[----:B------:R-:W-:-:S04]  /*1480*/  FFMA R10, R0, R17, RZ ;  /* 0x00000011000a7223 */ /* 0x000fc800000000ff */
[----:B------:R-:W-:-:S04]  /*1490*/  FFMA R15, R13, R10, R0 ;  /* 0x0000000a0d0f7223 */ /* 0x000fc80000000000 */
[----:B------:R-:W-:-:S04]  /*14a0*/  FFMA R10, R17, R15, R10 ;  /* 0x0000000f110a7223 */ /* 0x000fc8000000000a */
[----:B------:R-:W-:-:S04]  /*14b0*/  FFMA R13, R13, R10, R0 ;  /* 0x0000000a0d0d7223 */ /* 0x000fc80000000000 */
[----:B------:R-:W-:-:S05]  /*14c0*/  FFMA R0, R17, R13, R10 ;  /* 0x0000000d11007223 */ /* 0x000fca000000000a */
[----:B------:R-:W-:-:S04]  /*14d0*/  SHF.R.U32.HI R5, RZ, 0x17, R0 ;  /* 0x00000017ff057819 */ /* 0x000fc80000011600 */
[----:B------:R-:W-:-:S04]  /*14e0*/  LOP3.LUT R5, R5, 0xff, RZ, 0xc0, !PT ;  /* 0x000000ff05057812 */ /* 0x000fc800078ec0ff */
[----:B------:R-:W-:-:S04]  /*14f0*/  IADD3 R11, PT, PT, R5, R9, RZ ;  /* 0x00000009050b7210 */ /* 0x000fc80007ffe0ff */
[----:B------:R-:W-:-:S04]  /*1500*/  IADD3 R5, PT, PT, R11, -0x1, RZ ;  /* 0xffffffff0b057810 */ /* 0x000fc80007ffe0ff */
[----:B------:R-:W-:-:S13]  /*1510*/  ISETP.GE.U32.AND P0, PT, R5, 0xfe, PT ;  /* 0x000000fe0500780c */ /* 0x000fda0003f06070 */
[----:B------:R-:W-:Y:S05]  /*1520*/  @!P0 BRA `(.L_x_38) ;  /* 0x0000000000808947 */ /* 0x000fea0003800000 */
[----:B------:R-:W-:-:S13]  /*1530*/  ISETP.GT.AND P0, PT, R11, 0xfe, PT ;  /* 0x000000fe0b00780c */ /* 0x000fda0003f04270 */
[----:B------:R-:W-:Y:S05]  /*1540*/  @P0 BRA `(.L_x_39) ;  /* 0x00000000006c0947 */ /* 0x000fea0003800000 */
[----:B------:R-:W-:-:S13]  /*1550*/  ISETP.GE.AND P0, PT, R11, 0x1, PT ;  /* 0x000000010b00780c */ /* 0x000fda0003f06270 */
[----:B------:R-:W-:Y:S05]  /*1560*/  @P0 BRA `(.L_x_40) ;  /* 0x0000000000740947 */ /* 0x000fea0003800000 */
[----:B------:R-:W-:Y:S02]  /*1570*/  ISETP.GE.AND P0, PT, R11, -0x18, PT ;  /* 0xffffffe80b00780c */ /* 0x000fe40003f06270 */
[----:B------:R-:W-:-:S11]  /*1580*/  LOP3.LUT R0, R0, 0x80000000, RZ, 0xc0, !PT ;  /* 0x8000000000007812 */ /* 0x000fd600078ec0ff */
[----:B------:R-:W-:Y:S05]  /*1590*/  @!P0 BRA `(.L_x_40) ;  /* 0x0000000000688947 */ /* 0x000fea0003800000 */
[CCC-:B------:R-:W-:Y:S01]  /*15a0*/  FFMA.RZ R5, R17.reuse, R13.reuse, R10.reuse ;  /* 0x0000000d11057223 */ /* 0x1c0fe2000000c00a */
[-CC-:B------:R-:W-:Y:S01]  /*15b0*/  FFMA.RM R8, R17, R13.reuse, R10.reuse ;  /* 0x0000000d11087223 */ /* 0x180fe2000000400a */
[C---:B------:R-:W-:Y:S02]  /*15c0*/  ISETP.NE.AND P2, PT, R11.reuse, RZ, PT ;  /* 0x000000ff0b00720c */ /* 0x040fe40003f45270 */
[----:B------:R-:W-:Y:S02]  /*15d0*/  ISETP.NE.AND P1, PT, R11, RZ, PT ;  /* 0x000000ff0b00720c */ /* 0x000fe40003f25270 */
[----:B------:R-:W-:Y:S01]  /*15e0*/  LOP3.LUT R9, R5, 0x7fffff, RZ, 0xc0, !PT ;  /* 0x007fffff05097812 */ /* 0x000fe200078ec0ff */
[----:B------:R-:W-:Y:S01]  /*15f0*/  FFMA.RP R5, R17, R13, R10 ;  /* 0x0000000d11057223 */ /* 0x000fe2000000800a */
[C---:B------:R-:W-:Y:S01]  /*1600*/  VIADD R10, R11.reuse, 0x20 ;  /* 0x000000200b0a7836 */ /* 0x040fe20000000000 */
[----:B------:R-:W-:Y:S02]  /*1610*/  IADD3 R11, PT, PT, -R11, RZ, RZ ;  /* 0x000000ff0b0b7210 */ /* 0x000fe40007ffe1ff */
[----:B------:R-:W-:-:S02]  /*1620*/  LOP3.LUT R9, R9, 0x800000, RZ, 0xfc, !PT ;  /* 0x0080000009097812 */ /* 0x000fc400078efcff */
[----:B------:R-:W-:Y:S02]  /*1630*/  FSETP.NEU.FTZ.AND P0, PT, R5, R8, PT ;  /* 0x000000080500720b */ /* 0x000fe40003f1d000 */
[----:B------:R-:W-:Y:S02]  /*1640*/  SHF.L.U32 R10, R9, R10, RZ ;  /* 0x0000000a090a7219 */ /* 0x000fe400000006ff */
[----:B------:R-:W-:Y:S02]  /*1650*/  SEL R8, R11, RZ, P2 ;  /* 0x000000ff0b087207 */ /* 0x000fe40001000000 */
[----:B------:R-:W-:Y:S02]  /*1660*/  ISETP.NE.AND P1, PT, R10, RZ, P1 ;  /* 0x000000ff0a00720c */ /* 0x000fe40000f25270 */
[----:B------:R-:W-:Y:S02]  /*1670*/  SHF.R.U32.HI R8, RZ, R8, R9 ;  /* 0x00000008ff087219 */ /* 0x000fe40000011609 */
[----:B------:R-:W-:-:S02]  /*1680*/  PLOP3.LUT P0, PT, P0, P1, PT, 0xf8, 0x8f ;  /* 0x00000000008f781c */ /* 0x000fc40000703f70 */
[----:B------:R-:W-:Y:S02]  /*1690*/  SHF.R.U32.HI R10, RZ, 0x1, R8 ;  /* 0x00000001ff0a7819 */ /* 0x000fe40000011608 */
[----:B------:R-:W-:-:S04]  /*16a0*/  SEL R5, RZ, 0x1, !P0 ;  /* 0x00000001ff057807 */ /* 0x000fc80004000000 */
[----:B------:R-:W-:-:S04]  /*16b0*/  LOP3.LUT R5, R5, 0x1, R10, 0xf8, !PT ;  /* 0x0000000105057812 */ /* 0x000fc800078ef80a */
[----:B------:R-:W-:-:S04]  /*16c0*/  LOP3.LUT R5, R5, R8, RZ, 0xc0, !PT ;  /* 0x0000000805057212 */ /* 0x000fc800078ec0ff */
[----:B------:R-:W-:-:S04]  /*16d0*/  IADD3 R5, PT, PT, R10, R5, RZ ;  /* 0x000000050a057210 */ /* 0x000fc80007ffe0ff */
[----:B------:R-:W-:Y:S01]  /*16e0*/  LOP3.LUT R0, R5, R0, RZ, 0xfc, !PT ;  /* 0x0000000005007212 */ /* 0x000fe200078efcff */
[----:B------:R-:W-:Y:S06]  /*16f0*/  BRA `(.L_x_40) ;  /* 0x0000000000107947 */ /* 0x000fec0003800000 */
.L_x_39:
[----:B------:R-:W-:-:S04]  /*1700*/  LOP3.LUT R0, R0, 0x80000000, RZ, 0xc0, !PT ;  /* 0x8000000000007812 */ /* 0x000fc800078ec0ff */
[----:B------:R-:W-:Y:S01]  /*1710*/  LOP3.LUT R0, R0, 0x7f800000, RZ, 0xfc, !PT ;  /* 0x7f80000000007812 */ /* 0x000fe200078efcff */
[----:B------:R-:W-:Y:S06]  /*1720*/  BRA `(.L_x_40) ;  /* 0x0000000000047947 */ /* 0x000fec0003800000 */
.L_x_38:
[----:B------:R-:W-:-:S07]  /*1730*/  LEA R0, R9, R0, 0x17 ;  /* 0x0000000009007211 */ /* 0x000fce00078eb8ff */
.L_x_40:
[----:B------:R-:W-:Y:S05]  /*1740*/  BSYNC.RECONVERGENT B2 ;  /* 0x0000000000027941 */ /* 0x000fea0003800200 */
.L_x_37:
[----:B------:R-:W-:Y:S05]  /*1750*/  BRA `(.L_x_41) ;  /* 0x0000000000207947 */ /* 0x000fea0003800000 */
.L_x_36:
[----:B------:R-:W-:-:S04]  /*1760*/  LOP3.LUT R0, R11, 0x80000000, R10, 0x48, !PT ;  /* 0x800000000b007812 */ /* 0x000fc800078e480a */
[----:B------:R-:W-:Y:S01]  /*1770*/  LOP3.LUT R0, R0, 0x7f800000, RZ, 0xfc, !PT ;  /* 0x7f80000000007812 */ /* 0x000fe200078efcff */
[----:B------:R-:W-:Y:S06]  /*1780*/  BRA `(.L_x_41) ;  /* 0x0000000000147947 */ /* 0x000fec0003800000 */
.L_x_35:
[----:B------:R-:W-:Y:S01]  /*1790*/  LOP3.LUT R0, R11, 0x80000000, R10, 0x48, !PT ;  /* 0x800000000b007812 */ /* 0x000fe200078e480a */
[----:B------:R-:W-:Y:S06]  /*17a0*/  BRA `(.L_x_41) ;  /* 0x00000000000c7947 */ /* 0x000fec0003800000 */
.L_x_34:
[----:B------:R-:W0:Y:S01]  /*17b0*/  MUFU.RSQ R0, -QNAN ;  /* 0xffc0000000007908 */ /* 0x000e220000001400 */
[----:B------:R-:W-:Y:S05]  /*17c0*/  BRA `(.L_x_41) ;  /* 0x0000000000047947 */ /* 0x000fea0003800000 */
.L_x_33:
[----:B------:R-:W-:-:S07]  /*17d0*/  FADD.FTZ R0, R0, R5 ;  /* 0x0000000500007221 */ /* 0x000fce0000010000 */
.L_x_41:
[----:B------:R-:W-:Y:S05]  /*17e0*/  BSYNC.RECONVERGENT B1 ;  /* 0x0000000000017941 */ /* 0x000fea0003800200 */
.L_x_31:
[----:B------:R-:W-:-:S04]  /*17f0*/  HFMA2 R5, -RZ, RZ, 0, 0 ;  /* 0x00000000ff057431 */ /* 0x000fc800000001ff */
[----:B0-----:R-:W-:Y:S05]  /*1800*/  RET.REL.NODEC R4 `(_Z9eval_quadPfS_S_S_S_S_ii) ;  /* 0xffffffe404fc7950 */ /* 0x001fea0003c3ffff */
.L_x_42:
        /* <DEDUP_REMOVED lines=15> */
.L_x_94:


//--------------------- .text._Z12eval_riemannPfS_S_S_S_S_S_S_S_S_S_S_PiS0_S0_S0_S_S_iii --------------------------
	.section	.text._Z12eval_riemannPfS_S_S_S_S_S_S_S_S_S_S_PiS0_S0_S0_S_S_iii,"ax",@progbits
	.align	128
        .global         _Z12eval_riemannPfS_S_S_S_S_S_S_S_S_S_S_PiS0_S0_S0_S_S_iii
        .type           _Z12eval_riemannPfS_S_S_S_S_S_S_S_S_S_S_PiS0_S0_S0_S_S_iii,@function
        .size           _Z12eval_riemannPfS_S_S_S_S_S_S_S_S_S_S_PiS0_S0_S0_S_S_iii,(.L_x_102 - _Z12eval_riemannPfS_S_S_S_S_S_S_S_S_S_S_PiS0_S0_S0_S_S_iii)
        .other          _Z12eval_riemannPfS_S_S_S_S_S_S_S_S_S_S_PiS0_S0_S0_S_S_iii,@"STO_CUDA_ENTRY STV_DEFAULT"
_Z12eval_riemannPfS_S_S_S_S_S_S_S_S_S_S_PiS0_S0_S0_S_S_iii:
.text._Z12eval_riemannPfS_S_S_S_S_S_S_S_S_S_S_PiS0_S0_S0_S_S_iii:
        /* <DEDUP_REMOVED lines=9> */
[----:B------:R-:W1:Y:S07]  /*0090*/  LDCU.64 UR4, c[0x0][0x358] ;  /* 0x00006b00ff0477ac */ /* 0x000e6e0008000a00 */
[----:B------:R-:W2:Y:S08]  /*00a0*/  LDC.64 R8, c[0x0][0x408] ;  /* 0x00010200ff087b82 */ /* 0x000eb00000000a00 */
[----:B------:R-:W3:Y:S08]  /*00b0*/  LDC.64 R2, c[0x0][0x3e8] ;  /* 0x0000fa00ff027b82 */ /* 0x000ef00000000a00 */
[----:B------:R-:W4:Y:S01]  /*00c0*/  LDC.64 R4, c[0x0][0x3e0] ;  /* 0x0000f800ff047b82 */ /* 0x000f220000000a00 */
[----:B0-----:R-:W-:-:S06]  /*00d0*/  IMAD.WIDE R6, R11, 0x4, R6 ;  /* 0x000000040b067825 */ /* 0x001fcc00078e0206 */
[----:B-1----:R0:W5:Y:S01]  /*00e0*/  LDG.E R6, desc[UR4][R6.64] ;  /* 0x0000000406067981 */ /* 0x002162000c1e1900 */
[C---:B--2---:R-:W-:Y:S01]  /*00f0*/  IMAD.WIDE R8, R11.reuse, 0x4, R8 ;  /* 0x000000040b087825 */ /* 0x044fe200078e0208 */
[----:B------:R-:W1:Y:S05]  /*0100*/  LDC R10, c[0x0][0x410] ;  /* 0x00010400ff0a7b82 */ /* 0x000e6a0000000800 */
[----:B------:R0:W5:Y:S01]  /*0110*/  LDG.E R9, desc[UR4][R8.64] ;  /* 0x0000000408097981 */ /* 0x000162000c1e1900 */
[----:B---3--:R-:W-:-:S06]  /*0120*/  IMAD.WIDE R2, R11, 0x4, R2 ;  /* 0x000000040b027825 */ /* 0x008fcc00078e0202 */
[----:B------:R0:W5:Y:S01]  /*0130*/  LDG.E R2, desc[UR4][R2.64] ;  /* 0x0000000402027981 */ /* 0x000162000c1e1900 */
[----:B----4-:R-:W-:-:S05]  /*0140*/  IMAD.WIDE R4, R11, 0x4, R4 ;  /* 0x000000040b047825 */ /* 0x010fca00078e0204 */
[----:B------:R0:W5:Y:S01]  /*0150*/  LDG.E R0, desc[UR4][R4.64] ;  /* 0x0000000404007981 */ /* 0x000162000c1e1900 */
[----:B------:R-:W-:Y:S08]  /*0160*/  BAR.SYNC.DEFER_BLOCKING 0x0 ;  /* 0x0000000000007b1d */ /* 0x000ff00000010000 */
[----:B------:R-:W-:Y:S08]  /*0170*/  BAR.SYNC.DEFER_BLOCKING 0x0 ;  /* 0x0000000000007b1d */ /* 0x000ff00000010000 */
[----:B------:R-:W-:Y:S01]  /*0180*/  BAR.SYNC.DEFER_BLOCKING 0x0 ;  /* 0x0000000000007b1d */ /* 0x000fe20000010000 */
[----:B-1----:R-:W-:-:S13]  /*0190*/  ISETP.GE.AND P0, PT, R10, RZ, PT ;  /* 0x000000ff0a00720c */ /* 0x002fda0003f06270 */
[----:B0-----:R-:W-:Y:S05]  /*01a0*/  @!P0 EXIT ;  /* 0x000000000000894d */ /* 0x001fea0003800000 */
[C---:B------:R-:W-:Y:S01]  /*01b0*/  ISETP.GE.U32.AND P1, PT, R10.reuse, 0x7, PT ;  /* 0x000000070a00780c */ /* 0x040fe20003f26070 */
[----:B------:R-:W-:Y:S01]  /*01c0*/  HFMA2 R7, -RZ, RZ, 0, 0 ;  /* 0x00000000ff077431 */ /* 0x000fe200000001ff */
[----:B------:R-:W-:Y:S01]  /*01d0*/  IADD3 R3, PT, PT, R10, 0x1, RZ ;  /* 0x000000010a037810 */ /* 0x000fe20007ffe0ff */
[----:B-----5:R-:W-:-:S03]  /*01e0*/  FADD R5, R6, R9 ;  /* 0x0000000906057221 */ /* 0x020fc60000000000 */
[----:B------:R-:W-:-:S04]  /*01f0*/  LOP3.LUT R4, R3, 0x7, RZ, 0xc0, !PT ;  /* 0x0000000703047812 */ /* 0x000fc800078ec0ff */
[----:B------:R-:W-:-:S03]  /*0200*/  ISETP.NE.AND P0, PT, R4, RZ, PT ;  /* 0x000000ff0400720c */ /* 0x000fc60003f05270 */
[----:B------:R-:W-:Y:S10]  /*0210*/  @!P1 BRA `(.L_x_43) ;  /* 0x00000004006c9947 */ /* 0x000ff40003800000 */
[----:B------:R-:W0:Y:S01]  /*0220*/  LDC R19, c[0x0][0x418] ;  /* 0x00010600ff137b82 */ /* 0x000e220000000800 */
[----:B------:R-:W-:Y:S02]  /*0230*/  LOP3.LUT R7, R3, 0xfffffff8, RZ, 0xc0, !PT ;  /* 0xfffffff803077812 */ /* 0x000fe400078ec0ff */
[----:B------:R-:W-:Y:S02]  /*0240*/  ISETP.NE.AND P1, PT, R2, -0x1, PT ;  /* 0xffffffff0200780c */ /* 0x000fe40003f25270 */
[----:B------:R-:W-:Y:S02]  /*0250*/  MOV R13, R0 ;  /* 0x00000000000d7202 */ /* 0x000fe40000000f00 */
[----:B------:R-:W-:Y:S01]  /*0260*/  MOV R9, R2 ;  /* 0x0000000200097202 */ /* 0x000fe20000000f00 */
[----:B------:R-:W1:Y:S01]  /*0270*/  LDC R6, c[0x0][0x418] ;  /* 0x00010600ff067b82 */ /* 0x000e620000000800 */
[----:B------:R-:W-:-:S07]  /*0280*/  IADD3 R14, PT, PT, -R7, RZ, RZ ;  /* 0x000000ff070e7210 */ /* 0x000fce0007ffe1ff */
[----:B------:R-:W2:Y:S01]  /*0290*/  LDC.64 R16, c[0x0][0x388] ;  /* 0x0000e200ff107b82 */ /* 0x000ea20000000a00 */
[----:B0-----:R-:W-:Y:S01]  /*02a0*/  IADD3 R11, PT, PT, R2, R19, RZ ;  /* 0x00000013020b7210 */ /* 0x001fe20007ffe0ff */
[C-C-:B------:R-:W-:Y:S01]  /*02b0*/  IMAD R27, R19.reuse, 0x3, R2.reuse ;  /* 0x00000003131b7824 */ /* 0x140fe200078e0202 */
[CC--:B------:R-:W-:Y:S01]  /*02c0*/  LEA R15, R19.reuse, R2.reuse, 0x1 ;  /* 0x00000002130f7211 */ /* 0x0c0fe200078e08ff */
[C-C-:B------:R-:W-:Y:S01]  /*02d0*/  IMAD R8, R19.reuse, 0x5, R2.reuse ;  /* 0x0000000513087824 */ /* 0x140fe200078e0202 */
[C---:B------:R-:W-:Y:S01]  /*02e0*/  LEA R29, R19.reuse, R2, 0x2 ;  /* 0x00000002131d7211 */ /* 0x040fe200078e10ff */
[C-C-:B------:R-:W-:Y:S02]  /*02f0*/  IMAD R10, R19.reuse, 0x6, R2.reuse ;  /* 0x00000006130a7824 */ /* 0x140fe400078e0202 */
[----:B------:R-:W-:-:S07]  /*0300*/  IMAD R12, R19, 0x7, R2 ;  /* 0x00000007130c7824 */ /* 0x000fce00078e0202 */
.L_x_44:
[----:B--23--:R-:W-:-:S05]  /*0310*/  IMAD.WIDE R24, R13, 0x4, R16 ;  /* 0x000000040d187825 */ /* 0x00cfca00078e0210 */
[----:B------:R-:W2:Y:S01]  /*0320*/  LDG.E R18, desc[UR4][R24.64] ;  /* 0x0000000418127981 */ /* 0x000ea2000c1e1900 */
[----:B------:R-:W-:-:S04]  /*0330*/  @P1 IMAD.WIDE R20, R9, 0x4, R16 ;  /* 0x0000000409141825 */ /* 0x000fc800078e0210 */
[----:B--2---:R-:W-:-:S05]  /*0340*/  FADD R26, R5, R18 ;  /* 0x00000012051a7221 */ /* 0x004fca0000000000 */
[----:B------:R0:W-:Y:S04]  /*0350*/  STG.E desc[UR4][R24.64], R26 ;  /* 0x0000001a18007986 */ /* 0x0001e8000c101904 */
[----:B------:R-:W2:Y:S02]  /*0360*/  @P1 LDG.E R18, desc[UR4][R20.64] ;  /* 0x0000000414121981 */ /* 0x000ea4000c1e1900 */
[----:B--2---:R-:W-:Y:S01]  /*0370*/  @P1 FADD R28, -R5, R18 ;  /* 0x00000012051c1221 */ /* 0x004fe20000000100 */
[----:B-1----:R-:W-:-:S04]  /*0380*/  IMAD.WIDE R18, R6, 0x4, R24 ;  /* 0x0000000406127825 */ /* 0x002fc800078e0218 */
[----:B------:R1:W-:Y:S04]  /*0390*/  @P1 STG.E desc[UR4][R20.64], R28 ;  /* 0x0000001c14001986 */ /* 0x0003e8000c101904 */
[----:B------:R-:W0:Y:S02]  /*03a0*/  LDG.E R22, desc[UR4][R18.64] ;  /* 0x0000000412167981 */ /* 0x000e24000c1e1900 */
[----:B0-----:R-:W-:Y:S01]  /*03b0*/  FADD R26, R5, R22 ;  /* 0x00000016051a7221 */ /* 0x001fe20000000000 */
[----:B------:R-:W-:-:S04]  /*03c0*/  @P1 IMAD.WIDE R22, R11, 0x4, R16 ;  /* 0x000000040b161825 */ /* 0x000fc800078e0210 */
[----:B------:R0:W-:Y:S04]  /*03d0*/  STG.E desc[UR4][R18.64], R26 ;  /* 0x0000001a12007986 */ /* 0x0001e8000c101904 */
[----:B------:R-:W1:Y:S02]  /*03e0*/  @P1 LDG.E R24, desc[UR4][R22.64] ;  /* 0x0000000416181981 */ /* 0x000e64000c1e1900 */
[----:B-1----:R-:W-:Y:S01]  /*03f0*/  @P1 FADD R28, -R5, R24 ;  /* 0x00000018051c1221 */ /* 0x002fe20000000100 */
[----:B------:R-:W-:-:S04]  /*0400*/  IMAD.WIDE R24, R6, 0x4, R18 ;  /* 0x0000000406187825 */ /* 0x000fc800078e0212 */
        /* <DEDUP_REMOVED lines=45> */
[----:B------:R-:W2:Y:S01]  /*06e0*/  @P1 LDG.E R24, desc[UR4][R22.64] ;  /* 0x0000000416181981 */ /* 0x000ea2000c1e1900 */
[----:B------:R-:W-:Y:S02]  /*06f0*/  IADD3 R14, PT, PT, R14, 0x8, RZ ;  /* 0x000000080e0e7810 */ /* 0x000fe40007ffe0ff */
[----:B------:R-:W-:Y:S02]  /*0700*/  LEA R13, R6, R13, 0x3 ;  /* 0x0000000d060d7211 */ /* 0x000fe400078e18ff */
[----:B------:R-:W-:Y:S02]  /*0710*/  ISETP.NE.AND P2, PT, R14, RZ, PT ;  /* 0x000000ff0e00720c */ /* 0x000fe40003f45270 */
[----:B------:R-:W-:-:S02]  /*0720*/  LEA R9, R6, R9, 0x3 ;  /* 0x0000000906097211 */ /* 0x000fc400078e18ff */
[C---:B------:R-:W-:Y:S02]  /*0730*/  LEA R11, R6.reuse, R11, 0x3 ;  /* 0x0000000b060b7211 */ /* 0x040fe400078e18ff */
[C---:B------:R-:W-:Y:S02]  /*0740*/  LEA R15, R6.reuse, R15, 0x3 ;  /* 0x0000000f060f7211 */ /* 0x040fe400078e18ff */
[C---:B------:R-:W-:Y:S02]  /*0750*/  LEA R27, R6.reuse, R27, 0x3 ;  /* 0x0000001b061b7211 */ /* 0x040fe400078e18ff */
[C---:B------:R-:W-:Y:S02]  /*0760*/  LEA R29, R6.reuse, R29, 0x3 ;  /* 0x0000001d061d7211 */ /* 0x040fe400078e18ff */
[C---:B------:R-:W-:Y:S02]  /*0770*/  LEA R8, R6.reuse, R8, 0x3 ;  /* 0x0000000806087211 */ /* 0x040fe400078e18ff */
[----:B------:R-:W-:-:S02]  /*0780*/  LEA R10, R6, R10, 0x3 ;  /* 0x0000000a060a7211 */ /* 0x000fc400078e18ff */
[----:B------:R-:W-:Y:S01]  /*0790*/  LEA R12, R6, R12, 0x3 ;  /* 0x0000000c060c7211 */ /* 0x000fe200078e18ff */
[----:B--2---:R-:W-:-:S05]  /*07a0*/  @P1 FADD R25, -R5, R24 ;  /* 0x0000001805191221 */ /* 0x004fca0000000100 */
[----:B------:R3:W-:Y:S01]  /*07b0*/  @P1 STG.E desc[UR4][R22.64], R25 ;  /* 0x0000001916001986 */ /* 0x0007e2000c101904 */
[----:B------:R-:W-:Y:S05]  /*07c0*/  @P2 BRA `(.L_x_44) ;  /* 0xfffffff800d02947 */ /* 0x000fea000383ffff */
.L_x_43:
[----:B------:R-:W-:Y:S05]  /*07d0*/  @!P0 EXIT ;  /* 0x000000000000894d */ /* 0x000fea0003800000 */
[----:B------:R-:W-:-:S13]  /*07e0*/  ISETP.GE.U32.AND P0, PT, R4, 0x4, PT ;  /* 0x000000040400780c */ /* 0x000fda0003f06070 */
[----:B------:R-:W-:Y:S05]  /*07f0*/  @!P0 BRA `(.L_x_45) ;  /* 0x0000000000b88947 */ /* 0x000fea0003800000 */
[----:B------:R-:W0:Y:S08]  /*0800*/  LDC R4, c[0x0][0x418] ;  /* 0x00010600ff047b82 */ /* 0x000e300000000800 */
[----:B------:R-:W1:Y:S01]  /*0810*/  LDC.64 R8, c[0x0][0x388] ;  /* 0x0000e200ff087b82 */ /* 0x000e620000000a00 */
[----:B0-----:R-:W-:-:S04]  /*0820*/  IMAD R13, R7, R4, R0 ;  /* 0x00000004070d7224 */ /* 0x001fc800078e0200 */
[----:B-1----:R-:W-:-:S05]  /*0830*/  IMAD.WIDE R12, R13, 0x4, R8 ;  /* 0x000000040d0c7825 */ /* 0x002fca00078e0208 */
[----:B------:R-:W3:Y:S01]  /*0840*/  LDG.E R6, desc[UR4][R12.64] ;  /* 0x000000040c067981 */ /* 0x000ee2000c1e1900 */
[----:B------:R-:W-:-:S13]  /*0850*/  ISETP.NE.AND P0, PT, R2, -0x1, PT ;  /* 0xffffffff0200780c */ /* 0x000fda0003f05270 */
[----:B------:R-:W-:-:S04]  /*0860*/  @P0 IMAD R15, R7, R4, R2 ;  /* 0x00000004070f0224 */ /* 0x000fc800078e0202 */
[----:B------:R-:W-:-:S04]  /*0870*/  @P0 IMAD.WIDE R14, R15, 0x4, R8 ;  /* 0x000000040f0e0825 */ /* 0x000fc800078e0208 */
[----:B---3--:R-:W-:-:S05]  /*0880*/  FADD R19, R5, R6 ;  /* 0x0000000605137221 */ /* 0x008fca0000000000 */
[----:B------:R0:W-:Y:S04]  /*0890*/  STG.E desc[UR4][R12.64], R19 ;  /* 0x000000130c007986 */ /* 0x0001e8000c101904 */
[----:B------:R-:W2:Y:S01]  /*08a0*/  @P0 LDG.E R6, desc[UR4][R14.64] ;  /* 0x000000040e060981 */ /* 0x000ea2000c1e1900 */
[----:B------:R-:W-:-:S04]  /*08b0*/  IMAD.WIDE R10, R4, 0x4, R12 ;  /* 0x00000004040a7825 */ /* 0x000fc800078e020c */
[----:B--2---:R-:W-:-:S05]  /*08c0*/  @P0 FADD R21, -R5, R6 ;  /* 0x0000000605150221 */ /* 0x004fca0000000100 */
[----:B------:R1:W-:Y:S04]  /*08d0*/  @P0 STG.E desc[UR4][R14.64], R21 ;  /* 0x000000150e000986 */ /* 0x0003e8000c101904 */
[----:B------:R-:W2:Y:S01]  /*08e0*/  LDG.E R6, desc[UR4][R10.64] ;  /* 0x000000040a067981 */ /* 0x000ea2000c1e1900 */
[----:B------:R-:W-:-:S05]  /*08f0*/  IMAD R25, R7, R4, R4 ;  /* 0x0000000407197224 */ /* 0x000fca00078e0204 */
[----:B------:R-:W-:-:S05]  /*0900*/  @P0 IADD3 R17, PT, PT, R2, R25, RZ ;  /* 0x0000001902110210 */ /* 0x000fca0007ffe0ff */
[----:B------:R-:W-:-:S04]  /*0910*/  @P0 IMAD.WIDE R16, R17, 0x4, R8 ;  /* 0x0000000411100825 */ /* 0x000fc800078e0208 */
[----:B--2---:R-:W-:-:S05]  /*0920*/  FADD R23, R5, R6 ;  /* 0x0000000605177221 */ /* 0x004fca0000000000 */
[----:B------:R2:W-:Y:S04]  /*0930*/  STG.E desc[UR4][R10.64], R23 ;  /* 0x000000170a007986 */ /* 0x0005e8000c101904 */
[----:B------:R-:W3:Y:S01]  /*0940*/  @P0 LDG.E R6, desc[UR4][R16.64] ;  /* 0x0000000410060981 */ /* 0x000ee2000c1e1900 */
[----:B0-----:R-:W-:Y:S01]  /*0950*/  IMAD.WIDE R12, R4, 0x4, R10 ;  /* 0x00000004040c7825 */ /* 0x001fe200078e020a */
[----:B------:R-:W-:-:S03]  /*0960*/  IADD3 R25, PT, PT, R25, R4, RZ ;  /* 0x0000000419197210 */ /* 0x000fc60007ffe0ff */
[----:B---3--:R-:W-:-:S05]  /*0970*/  @P0 FADD R19, -R5, R6 ;  /* 0x0000000605130221 */ /* 0x008fca0000000100 */
[----:B------:R0:W-:Y:S04]  /*0980*/  @P0 STG.E desc[UR4][R16.64], R19 ;  /* 0x0000001310000986 */ /* 0x0001e8000c101904 */
[----:B------:R-:W3:Y:S01]  /*0990*/  LDG.E R6, desc[UR4][R12.64] ;  /* 0x000000040c067981 */ /* 0x000ee2000c1e1900 */
[----:B-1----:R-:W-:-:S05]  /*09a0*/  @P0 IADD3 R15, PT, PT, R2, R25, RZ ;  /* 0x00000019020f0210 */ /* 0x002fca0007ffe0ff */
[----:B------:R-:W-:-:S04]  /*09b0*/  @P0 IMAD.WIDE R14, R15, 0x4, R8 ;  /* 0x000000040f0e0825 */ /* 0x000fc800078e0208 */
[----:B---3--:R-:W-:-:S05]  /*09c0*/  FADD R21, R5, R6 ;  /* 0x0000000605157221 */ /* 0x008fca0000000000 */
[----:B------:R1:W-:Y:S04]  /*09d0*/  STG.E desc[UR4][R12.64], R21 ;  /* 0x000000150c007986 */ /* 0x0003e8000c101904 */
[----:B------:R-:W3:Y:S01]  /*09e0*/  @P0 LDG.E R6, desc[UR4][R14.64] ;  /* 0x000000040e060981 */ /* 0x000ee2000c1e1900 */
[----:B--2---:R-:W-:-:S04]  /*09f0*/  IMAD.WIDE R10, R4, 0x4, R12 ;  /* 0x00000004040a7825 */ /* 0x004fc800078e020c */
[----:B---3--:R-:W-:-:S05]  /*0a00*/  @P0 FADD R23, -R5, R6 ;  /* 0x0000000605170221 */ /* 0x008fca0000000100 */
[----:B------:R1:W-:Y:S04]  /*0a10*/  @P0 STG.E desc[UR4][R14.64], R23 ;  /* 0x000000170e000986 */ /* 0x0003e8000c101904 */
[----:B------:R-:W0:Y:S01]  /*0a20*/  LDG.E R6, desc[UR4][R10.64] ;  /* 0x000000040a067981 */ /* 0x000e22000c1e1900 */
[----:B------:R-:W-:Y:S01]  /*0a30*/  BSSY.RECONVERGENT B0, `(.L_x_46) ;  /* 0x0000009000007945 */ /* 0x000fe20003800200 */
[----:B0-----:R-:W-:-:S05]  /*0a40*/  FADD R17, R5, R6 ;  /* 0x0000000605117221 */ /* 0x001fca0000000000 */
[----:B------:R1:W-:Y:S01]  /*0a50*/  STG.E desc[UR4][R10.64], R17 ;  /* 0x000000110a007986 */ /* 0x0003e2000c101904 */
[----:B------:R-:W-:Y:S05]  /*0a60*/  @!P0 BRA `(.L_x_47) ;  /* 0x0000000000148947 */ /* 0x000fea0003800000 */
[----:B-1----:R-:W-:-:S05]  /*0a70*/  IADD3 R11, PT, PT, R2, R4, R25 ;  /* 0x00000004020b7210 */ /* 0x002fca0007ffe019 */
[----:B------:R-:W-:-:S05]  /*0a80*/  IMAD.WIDE R8, R11, 0x4, R8 ;  /* 0x000000040b087825 */ /* 0x000fca00078e0208 */
[----:B------:R-:W2:Y:S02]  /*0a90*/  LDG.E R4, desc[UR4][R8.64] ;  /* 0x0000000408047981 */ /* 0x000ea4000c1e1900 */
[----:B--2---:R-:W-:-:S05]  /*0aa0*/  FADD R11, -R5, R4 ;  /* 0x00000004050b7221 */ /* 0x004fca0000000100 */
[----:B------:R0:W-:Y:S02]  /*0ab0*/  STG.E desc[UR4][R8.64], R11 ;  /* 0x0000000b08007986 */ /* 0x0001e4000c101904 */
.L_x_47:
[----:B------:R-:W-:Y:S05]  /*0ac0*/  BSYNC.RECONVERGENT B0 ;  /* 0x0000000000007941 */ /* 0x000fea0003800200 */
.L_x_46:
[----:B------:R-:W-:-:S07]  /*0ad0*/  IADD3 R7, PT, PT, R7, 0x4, RZ ;  /* 0x0000000407077810 */ /* 0x000fce0007ffe0ff */
.L_x_45:
[----:B------:R-:W-:-:S13]  /*0ae0*/  LOP3.LUT P0, R3, R3, 0x3, RZ, 0xc0, !PT ;  /* 0x0000000303037812 */ /* 0x000fda000780c0ff */
[----:B------:R-:W-:Y:S05]  /*0af0*/  @!P0 EXIT ;  /* 0x000000000000894d */ /* 0x000fea0003800000 */
[----:B------:R-:W2:Y:S01]  /*0b00*/  LDC R4, c[0x0][0x410] ;  /* 0x00010400ff047b82 */ /* 0x000ea20000000800 */
[----:B------:R-:W-:Y:S02]  /*0b10*/  ISETP.NE.AND P0, PT, R3, 0x1, PT ;  /* 0x000000010300780c */ /* 0x000fe40003f05270 */
[----:B--2---:R-:W-:-:S04]  /*0b20*/  LOP3.LUT R4, R4, 0x1, RZ, 0xc0, !PT ;  /* 0x0000000104047812 */ /* 0x004fc800078ec0ff */
[----:B------:R-:W-:-:S07]  /*0b30*/  ISETP.NE.U32.AND P1, PT, R4, 0x1, PT ;  /* 0x000000010400780c */ /* 0x000fce0003f25070 */
[----:B------:R-:W-:Y:S06]  /*0b40*/  @!P0 BRA `(.L_x_48) ;  /* 0x0000000000608947 */ /* 0x000fec0003800000 */
[----:B---3--:R-:W1:Y:S08]  /*0b50*/  LDC R19, c[0x0][0x418] ;  /* 0x00010600ff137b82 */ /* 0x008e700000000800 */
[----:B0-----:R-:W0:Y:S01]  /*0b60*/  LDC.64 R8, c[0x0][0x388] ;  /* 0x0000e200ff087b82 */ /* 0x001e220000000a00 */
[----:B-1----:R-:W-:-:S04]  /*0b70*/  IMAD R15, R7, R19, R0 ;  /* 0x00000013070f7224 */ /* 0x002fc800078e0200 */
[----:B0-----:R-:W-:-:S05]  /*0b80*/  IMAD.WIDE R14, R15, 0x4, R8 ;  /* 0x000000040f0e7825 */ /* 0x001fca00078e0208 */
[----:B------:R-:W2:Y:S01]  /*0b90*/  LDG.E R4, desc[UR4][R14.64] ;  /* 0x000000040e047981 */ /* 0x000ea2000c1e1900 */
[----:B------:R-:W-:-:S13]  /*0ba0*/  ISETP.NE.AND P0, PT, R2, -0x1, PT ;  /* 0xffffffff0200780c */ /* 0x000fda0003f05270 */
[----:B------:R-:W-:-:S04]  /*0bb0*/  @P0 IMAD R11, R7, R19, R2 ;  /* 0x00000013070b0224 */ /* 0x000fc800078e0202 */
[----:B------:R-:W-:-:S04]  /*0bc0*/  @P0 IMAD.WIDE R10, R11, 0x4, R8 ;  /* 0x000000040b0a0825 */ /* 0x000fc800078e0208 */
[----:B--2---:R-:W-:-:S05]  /*0bd0*/  FADD R3, R5, R4 ;  /* 0x0000000405037221 */ /* 0x004fca0000000000 */
[----:B------:R0:W-:Y:S04]  /*0be0*/  STG.E desc[UR4][R14.64], R3 ;  /* 0x000000030e007986 */ /* 0x0001e8000c101904 */
[----:B------:R-:W2:Y:S01]  /*0bf0*/  @P0 LDG.E R4, desc[UR4][R10.64] ;  /* 0x000000040a040981 */ /* 0x000ea2000c1e1900 */
[----:B------:R-:W-:-:S04]  /*0c00*/  IMAD.WIDE R12, R19, 0x4, R14 ;  /* 0x00000004130c7825 */ /* 0x000fc800078e020e */
[----:B--2---:R-:W-:-:S05]  /*0c10*/  @P0 FADD R17, -R5, R4 ;  /* 0x0000000405110221 */ /* 0x004fca0000000100 */
[----:B------:R2:W-:Y:S04]  /*0c20*/  @P0 STG.E desc[UR4][R10.64], R17 ;  /* 0x000000110a000986 */ /* 0x0005e8000c101904 */
[----:B------:R-:W3:Y:S01]  /*0c30*/  LDG.E R4, desc[UR4][R12.64] ;  /* 0x000000040c047981 */ /* 0x000ee2000c1e1900 */
[----:B------:R-:W-:-:S05]  /*0c40*/  @P0 IMAD R19, R7, R19, R19 ;  /* 0x0000001307130224 */ /* 0x000fca00078e0213 */
[----:B------:R-:W-:-:S05]  /*0c50*/  @P0 IADD3 R21, PT, PT, R2, R19, RZ ;  /* 0x0000001302150210 */ /* 0x000fca0007ffe0ff */
[----:B------:R-:W-:-:S04]  /*0c60*/  @P0 IMAD.WIDE R8, R21, 0x4, R8 ;  /* 0x0000000415080825 */ /* 0x000fc800078e0208 */
[----:B---3--:R-:W-:-:S05]  /*0c70*/  FADD R19, R5, R4 ;  /* 0x0000000405137221 */ /* 0x008fca0000000000 */
[----:B------:R2:W-:Y:S04]  /*0c80*/  STG.E desc[UR4][R12.64], R19 ;  /* 0x000000130c007986 */ /* 0x0005e8000c101904 */
[----:B------:R-:W0:Y:S01]  /*0c90*/  @P0 LDG.E R4, desc[UR4][R8.64] ;  /* 0x0000000408040981 */ /* 0x000e22000c1e1900 */
[----:B------:R-:W-:Y:S01]  /*0ca0*/  IADD3 R7, PT, PT, R7, 0x2, RZ ;  /* 0x0000000207077810 */ /* 0x000fe20007ffe0ff */
[----:B0-----:R-:W-:-:S05]  /*0cb0*/  @P0 FADD R3, -R5, R4 ;  /* 0x0000000405030221 */ /* 0x001fca0000000100 */
[----:B------:R2:W-:Y:S02]  /*0cc0*/  @P0 STG.E desc[UR4][R8.64], R3 ;  /* 0x0000000308000986 */ /* 0x0005e4000c101904 */
.L_x_48:
[----:B------:R-:W-:Y:S05]  /*0cd0*/  @!P1 EXIT ;  /* 0x000000000000994d */ /* 0x000fea0003800000 */
[----:B012---:R-:W0:Y:S01]  /*0ce0*/  LDC.64 R10, c[0x0][0x388] ;  /* 0x0000e200ff0a7b82 */ /* 0x007e220000000a00 */
[----:B------:R-:W1:Y:S02]  /*0cf0*/  LDCU UR6, c[0x0][0x418] ;  /* 0x00008300ff0677ac */ /* 0x000e640008000800 */
[----:B-1----:R-:W-:-:S04]  /*0d00*/  IMAD R9, R7, UR6, R0 ;  /* 0x0000000607097c24 */ /* 0x002fc8000f8e0200 */
[----:B0-----:R-:W-:-:S05]  /*0d10*/  IMAD.WIDE R8, R9, 0x4, R10 ;  /* 0x0000000409087825 */ /* 0x001fca00078e020a */
[----:B------:R-:W2:Y:S01]  /*0d20*/  LDG.E R0, desc[UR4][R8.64] ;  /* 0x0000000408007981 */ /* 0x000ea2000c1e1900 */
[----:B------:R-:W-:Y:S01]  /*0d30*/  ISETP.NE.AND P0, PT, R2, -0x1, PT ;  /* 0xffffffff0200780c */ /* 0x000fe20003f05270 */
[----:B--2---:R-:W-:-:S05]  /*0d40*/  FADD R3, R5, R0 ;  /* 0x0000000005037221 */ /* 0x004fca0000000000 */
[----:B------:R0:W-:Y:S07]  /*0d50*/  STG.E desc[UR4][R8.64], R3 ;  /* 0x0000000308007986 */ /* 0x0001ee000c101904 */
[----:B------:R-:W-:Y:S05]  /*0d60*/  @!P0 EXIT ;  /* 0x000000000000894d */ /* 0x000fea0003800000 */
[----:B0-----:R-:W-:-:S04]  /*0d70*/  IMAD R3, R7, UR6, R2 ;  /* 0x0000000607037c24 */ /* 0x001fc8000f8e0202 */
[----:B------:R-:W-:-:S05]  /*0d80*/  IMAD.WIDE R2, R3, 0x4, R10 ;  /* 0x0000000403027825 */ /* 0x000fca00078e020a */
[----:B------:R-:W2:Y:S02]  /*0d90*/  LDG.E R0, desc[UR4][R2.64] ;  /* 0x0000000402007981 */ /* 0x000ea4000c1e1900 */
[----:B--2---:R-:W-:-:S05]  /*0da0*/  FADD R5, -R5, R0 ;  /* 0x0000000005057221 */ /* 0x004fca0000000100 */
[----:B------:R-:W-:Y:S01]  /*0db0*/  STG.E desc[UR4][R2.64], R5 ;  /* 0x0000000502007986 */ /* 0x000fe2000c101904 */
[----:B------:R-:W-:Y:S05]  /*0dc0*/  EXIT ;  /* 0x000000000000794d */ /* 0x000fea0003800000 */
.L_x_49:
        /* <DEDUP_REMOVED lines=11> */
.L_x_102:


//--------------------- .text._Z14preval_normalsPfS_S_S_S_S_S_S_S_S_S_S_Pi --------------------------
	.section	.text._Z14preval_normalsPfS_S_S_S_S_S_S_S_S_S_S_Pi,"ax",@progbits
	.align	128
        .global         _Z14preval_normalsPfS_S_S_S_S_S_S_S_S_S_S_Pi
        .type           _Z14preval_normalsPfS_S_S_S_S_S_S_S_S_S_S_Pi,@function
        .size           _Z14preval_normalsPfS_S_S_S_S_S_S_S_S_S_S_Pi,(.L_x_96 - _Z14preval_normalsPfS_S_S_S_S_S_S_S_S_S_S_Pi)
        .other          _Z14preval_normalsPfS_S_S_S_S_S_S_S_S_S_S_Pi,@"STO_CUDA_ENTRY STV_DEFAULT"
_Z14preval_normalsPfS_S_S_S_S_S_S_S_S_S_S_Pi:
.text._Z14preval_normalsPfS_S_S_S_S_S_S_S_S_S_S_Pi:
[----:B------:R-:W-:Y:S01]  /*0000*/  LDC R1, c[0x0][0x37c] ;  /* 0x0000df00ff017b82 */ /* 0x000fe20000000800 */
[----:B------:R-:W0:Y:S07]  /*0010*/  S2R R10, SR_CTAID.X ;  /* 0x00000000000a7919 */ /* 0x000e2e0000002500 */
[----:B------:R-:W1:Y:S01]  /*0020*/  LDC.64 R8, c[0x0][0x3e0] ;  /* 0x0000f800ff087b82 */ /* 0x000e620000000a00 */
[----:B------:R-:W0:Y:S01]  /*0030*/  LDCU UR6, c[0x0][0x360] ;  /* 0x00006c00ff0677ac */ /* 0x000e220008000800 */
[----:B------:R-:W0:Y:S01]  /*0040*/  S2R R3, SR_TID.X ;  /* 0x0000000000037919 */ /* 0x000e220000002100 */
[----:B------:R-:W2:Y:S05]  /*0050*/  LDCU.64 UR4, c[0x0][0x358] ;  /* 0x00006b00ff0477ac */ /* 0x000eaa0008000a00 */
[----:B------:R-:W3:Y:S08]  /*0060*/  LDC.64 R20, c[0x0][0x3a0] ;  /* 0x0000e800ff147b82 */ /* 0x000ef00000000a00 */
[----:B------:R-:W4:Y:S08]  /*0070*/  LDC.64 R22, c[0x0][0x390] ;  /* 0x0000e400ff167b82 */ /* 0x000f300000000a00 */
[----:B------:R-:W4:Y:S08]  /*0080*/  LDC.64 R16, c[0x0][0x398] ;  /* 0x0000e600ff107b82 */ /* 0x000f300000000a00 */
[----:B------:R-:W4:Y:S01]  /*0090*/  LDC.64 R24, c[0x0][0x3b8] ;  /* 0x0000ee00ff187b82 */ /* 0x000f220000000a00 */
[----:B0-----:R-:W-:-:S04]  /*00a0*/  IMAD R10, R10, UR6, R3 ;  /* 0x000000060a0a7c24 */ /* 0x001fc8000f8e0203 */
[----:B-1----:R-:W-:-:S03]  /*00b0*/  IMAD.WIDE R8, R10, 0x4, R8 ;  /* 0x000000040a087825 */ /* 0x002fc600078e0208 */
[----:B------:R-:W0:Y:S02]  /*00c0*/  LDC.64 R12, c[0x0][0x3a8] ;  /* 0x0000ea00ff0c7b82 */ /* 0x000e240000000a00 */
[----:B--2---:R1:W2:Y:S01]  /*00d0*/  LDG.E R15, desc[UR4][R8.64] ;  /* 0x00000004080f7981 */ /* 0x0042a2000c1e1900 */
[----:B---3--:R-:W-:-:S05]  /*00e0*/  IMAD.WIDE R20, R10, 0x4, R20 ;  /* 0x000000040a147825 */ /* 0x008fca00078e0214 */
[----:B------:R-:W3:Y:S01]  /*00f0*/  LDC.64 R18, c[0x0][0x3b0] ;  /* 0x0000ec00ff127b82 */ /* 0x000ee20000000a00 */
[C---:B----4-:R-:W-:Y:S01]  /*0100*/  IMAD.WIDE R22, R10.reuse, 0x4, R22 ;  /* 0x000000040a167825 */ /* 0x050fe200078e0216 */
[----:B------:R-:W4:Y:S04]  /*0110*/  LDG.E R21, desc[UR4][R20.64] ;  /* 0x0000000414157981 */ /* 0x000f28000c1e1900 */
[----:B------:R-:W4:Y:S02]  /*0120*/  LDG.E R14, desc[UR4][R22.64] ;  /* 0x00000004160e7981 */ /* 0x000f24000c1e1900 */
[----:B------:R-:W3:Y:S08]  /*0130*/  LDC.64 R2, c[0x0][0x3c8] ;  /* 0x0000f200ff027b82 */ /* 0x000ef00000000a00 */
[----:B------:R-:W3:Y:S08]  /*0140*/  LDC.64 R4, c[0x0][0x3c0] ;  /* 0x0000f000ff047b82 */ /* 0x000ef00000000a00 */
[----:B------:R-:W3:Y:S08]  /*0150*/  LDC.64 R6, c[0x0][0x3d0] ;  /* 0x0000f400ff067b82 */ /* 0x000ef00000000a00 */
[----:B-1----:R-:W1:Y:S01]  /*0160*/  LDC.64 R8, c[0x0][0x3d8] ;  /* 0x0000f600ff087b82 */ /* 0x002e620000000a00 */
[----:B------:R-:W-:-:S04]  /*0170*/  IMAD.WIDE R16, R10, 0x4, R16 ;  /* 0x000000040a107825 */ /* 0x000fc800078e0210 */
[----:B0-----:R-:W-:Y:S02]  /*0180*/  IMAD.WIDE R12, R10, 0x4, R12 ;  /* 0x000000040a0c7825 */ /* 0x001fe400078e020c */
[----:B------:R-:W4:Y:S04]  /*0190*/  LDG.E R16, desc[UR4][R16.64] ;  /* 0x0000000410107981 */ /* 0x000f28000c1e1900 */
[----:B------:R-:W4:Y:S01]  /*01a0*/  LDG.E R12, desc[UR4][R12.64] ;  /* 0x000000040c0c7981 */ /* 0x000f22000c1e1900 */
[----:B--2---:R-:W-:-:S04]  /*01b0*/  IMAD.WIDE R24, R15, 0x4, R24 ;  /* 0x000000040f187825 */ /* 0x004fc800078e0218 */
[C---:B---3--:R-:W-:Y:S01]  /*01c0*/  IMAD.WIDE R18, R15.reuse, 0x4, R18 ;  /* 0x000000040f127825 */ /* 0x048fe200078e0212 */
[----:B------:R0:W2:Y:S03]  /*01d0*/  LDG.E R11, desc[UR4][R24.64] ;  /* 0x00000004180b7981 */ /* 0x0000a6000c1e1900 */
[C---:B------:R-:W-:Y:S02]  /*01e0*/  IMAD.WIDE R28, R15.reuse, 0x4, R2 ;  /* 0x000000040f1c7825 */ /* 0x040fe400078e0202 */
[----:B------:R-:W3:Y:S02]  /*01f0*/  LDG.E R3, desc[UR4][R18.64] ;  /* 0x0000000412037981 */ /* 0x000ee4000c1e1900 */
[C---:B------:R-:W-:Y:S02]  /*0200*/  IMAD.WIDE R26, R15.reuse, 0x4, R4 ;  /* 0x000000040f1a7825 */ /* 0x040fe400078e0204 */
[----:B------:R-:W3:Y:S02]  /*0210*/  LDG.E R5, desc[UR4][R28.64] ;  /* 0x000000041c057981 */ /* 0x000ee4000c1e1900 */
[----:B0-----:R-:W-:-:S02]  /*0220*/  IMAD.WIDE R24, R15, 0x4, R6 ;  /* 0x000000040f187825 */ /* 0x001fc400078e0206 */
[----:B------:R-:W3:Y:S02]  /*0230*/  LDG.E R4, desc[UR4][R26.64] ;  /* 0x000000041a047981 */ /* 0x000ee4000c1e1900 */
[----:B-1----:R-:W-:Y:S02]  /*0240*/  IMAD.WIDE R22, R15, 0x4, R8 ;  /* 0x000000040f167825 */ /* 0x002fe400078e0208 */
[----:B------:R0:W5:Y:S04]  /*0250*/  LDG.E R6, desc[UR4][R24.64] ;  /* 0x0000000418067981 */ /* 0x000168000c1e1900 */
[----:B------:R0:W5:Y:S01]  /*0260*/  LDG.E R7, desc[UR4][R22.64] ;  /* 0x0000000416077981 */ /* 0x000162000c1e1900 */
[----:B----4-:R-:W-:-:S05]  /*0270*/  FADD R0, R14, -R21 ;  /* 0x800000150e007221 */ /* 0x010fca0000000000 */
[----:B------:R-:W-:Y:S01]  /*0280*/  FSETP.NEU.AND P1, PT, R0, 1, PT ;  /* 0x3f8000000000780b */ /* 0x000fe20003f2d000 */
[----:B------:R-:W-:Y:S01]  /*0290*/  BSSY.RECONVERGENT B0, `(.L_x_50) ;  /* 0x000004b000007945 */ /* 0x000fe20003800200 */
[----:B------:R-:W-:Y:S01]  /*02a0*/  HFMA2 R8, -RZ, RZ, 1.875, 0 ;  /* 0x3f800000ff087431 */ /* 0x000fe200000001ff */
[----:B------:R-:W-:Y:S01]  /*02b0*/  MOV R9, 0x3f800000 ;  /* 0x3f80000000097802 */ /* 0x000fe20000000f00 */
[----:B------:R-:W-:-:S05]  /*02c0*/  FADD R2, R16, -R12 ;  /* 0x8000000c10027221 */ /* 0x000fca0000000000 */
[----:B------:R-:W-:Y:S02]  /*02d0*/  FSETP.NEU.AND P3, PT, R2, 1, PT ;  /* 0x3f8000000200780b */ /* 0x000fe40003f6d000 */
[----:B--2---:R-:W-:-:S04]  /*02e0*/  FSETP.NEU.AND P0, PT, R11, R16, PT ;  /* 0x000000100b00720b */ /* 0x004fc80003f0d000 */
[----:B---3--:R-:W-:Y:S02]  /*02f0*/  FSETP.EQ.AND P0, PT, R3, R14, !P0 ;  /* 0x0000000e0300720b */ /* 0x008fe40004702000 */
[----:B------:R-:W-:Y:S02]  /*0300*/  FSETP.EQ.AND P2, PT, R5, R12, PT ;  /* 0x0000000c0500720b */ /* 0x000fe40003f42000 */
[----:B------:R-:W-:Y:S01]  /*0310*/  FSETP.EQ.AND P0, PT, R4, R21, P0 ;  /* 0x000000150400720b */ /* 0x000fe20000702000 */
[----:B0-----:R-:W-:-:S12]  /*0320*/  @!P1 BRA `(.L_x_51) ;  /* 0x0000000400049947 */ /* 0x001fd80003800000 */
[----:B------:R-:W-:-:S13]  /*0330*/  FSETP.NAN.AND P1, PT, |R0|, |R0|, PT ;  /* 0x400000000000720b */ /* 0x000fda0003f28200 */
[----:B------:R-:W-:Y:S01]  /*0340*/  @P1 FADD R9, R0, 2 ;  /* 0x4000000000091421 */ /* 0x000fe20000000000 */
[----:B------:R-:W-:Y:S06]  /*0350*/  @P1 BRA `(.L_x_51) ;  /* 0x0000000000f81947 */ /* 0x000fec0003800000 */
[C---:B------:R-:W-:Y:S01]  /*0360*/  FMUL R9, |R0|.reuse, 16777216 ;  /* 0x4b80000000097820 */ /* 0x040fe20000400200 */
[----:B------:R-:W-:-:S04]  /*0370*/  FSETP.GEU.AND P1, PT, |R0|, 1.175494350822287508e-38, PT ;  /* 0x008000000000780b */ /* 0x000fc80003f2e200 */
[----:B------:R-:W-:-:S04]  /*0380*/  FSEL R9, R9, |R0|, !P1 ;  /* 0x4000000009097208 */ /* 0x000fc80004800000 */
[----:B------:R-:W-:-:S04]  /*0390*/  IADD3 R13, PT, PT, R9, -0x3f3504f3, RZ ;  /* 0xc0cafb0d090d7810 */ /* 0x000fc80007ffe0ff */
[----:B------:R-:W-:-:S04]  /*03a0*/  LOP3.LUT R18, R13, 0xff800000, RZ, 0xc0, !PT ;  /* 0xff8000000d127812 */ /* 0x000fc800078ec0ff */
[-C--:B------:R-:W-:Y:S02]  /*03b0*/  IADD3 R13, PT, PT, R9, -R18.reuse, RZ ;  /* 0x80000012090d7210 */ /* 0x080fe40007ffe0ff */
[----:B------:R-:W-:-:S03]  /*03c0*/  I2FP.F32.S32 R18, R18 ;  /* 0x0000001200127245 */ /* 0x000fc60000201400 */
[C---:B------:R-:W-:Y:S01]  /*03d0*/  FADD R9, R13.reuse, 1 ;  /* 0x3f8000000d097421 */ /* 0x040fe20000000000 */
[----:B------:R-:W-:Y:S01]  /*03e0*/  FADD R20, R13, -1 ;  /* 0xbf8000000d147421 */ /* 0x000fe20000000000 */
[----:B------:R-:W-:Y:S02]  /*03f0*/  FSEL R13, RZ, -24, P1 ;  /* 0xc1c00000ff0d7808 */ /* 0x000fe40000800000 */
[----:B------:R-:W-:Y:S01]  /*0400*/  FSETP.NEU.AND P1, PT, |R0|, +INF , PT ;  /* 0x7f8000000000780b */ /* 0x000fe20003f2d200 */
[----:B------:R-:W-:Y:S01]  /*0410*/  FADD R22, R20, R20 ;  /* 0x0000001414167221 */ /* 0x000fe20000000000 */
[----:B------:R-:W0:Y:S01]  /*0420*/  MUFU.RCP R9, R9 ;  /* 0x0000000900097308 */ /* 0x000e220000001000 */
[----:B------:R-:W-:Y:S01]  /*0430*/  FFMA R18, R18, 1.1920928955078125e-07, R13 ;  /* 0x3400000012127823 */ /* 0x000fe2000000000d */
[----:B------:R-:W-:Y:S01]  /*0440*/  FSETP.NEU.AND P1, PT, R0, RZ, P1 ;  /* 0x000000ff0000720b */ /* 0x000fe20000f2d000 */
[----:B0-----:R-:W-:Y:S01]  /*0450*/  FMUL R15, R9, R22 ;  /* 0x00000016090f7220 */ /* 0x001fe20000400000 */
[----:B------:R-:W-:-:S03]  /*0460*/  HFMA2 R22, -RZ, RZ, 0.771484375, 0.21533203125 ;  /* 0x3a2c32e4ff167431 */ /* 0x000fc600000001ff */
[----:B------:R-:W-:Y:S01]  /*0470*/  FADD R19, R20, -R15 ;  /* 0x8000000f14137221 */ /* 0x000fe20000000000 */
[CC--:B------:R-:W-:Y:S01]  /*0480*/  FMUL R17, R15.reuse, R15.reuse ;  /* 0x0000000f0f117220 */ /* 0x0c0fe20000400000 */
[----:B------:R-:W-:Y:S02]  /*0490*/  FFMA R13, R15, 1.4426950216293334961, R18 ;  /* 0x3fb8aa3b0f0d7823 */ /* 0x000fe40000000012 */
[----:B------:R-:W-:Y:S02]  /*04a0*/  FADD R19, R19, R19 ;  /* 0x0000001313137221 */ /* 0x000fe40000000000 */
[----:B------:R-:W-:Y:S01]  /*04b0*/  FADD R18, R18, -R13 ;  /* 0x8000000d12127221 */ /* 0x000fe20000000000 */
[----:B------:R-:W-:Y:S01]  /*04c0*/  FFMA R22, R17, R22, 0.0032181653659790754318 ;  /* 0x3b52e7db11167423 */ /* 0x000fe20000000016 */
[----:B------:R-:W-:Y:S02]  /*04d0*/  FFMA R20, R20, -R15, R19 ;  /* 0x8000000f14147223 */ /* 0x000fe40000000013 */
[----:B------:R-:W-:Y:S01]  /*04e0*/  FFMA R19, R15, 1.4426950216293334961, R18 ;  /* 0x3fb8aa3b0f137823 */ /* 0x000fe20000000012 */
[----:B------:R-:W-:Y:S01]  /*04f0*/  FFMA R22, R17, R22, 0.018033718690276145935 ;  /* 0x3c93bb7311167423 */ /* 0x000fe20000000016 */
[----:B------:R-:W-:-:S03]  /*0500*/  FMUL R20, R9, R20 ;  /* 0x0000001409147220 */ /* 0x000fc60000400000 */
[----:B------:R-:W-:Y:S01]  /*0510*/  FFMA R22, R17, R22, 0.12022458761930465698 ;  /* 0x3df6384f11167423 */ /* 0x000fe20000000016 */
[----:B------:R-:W-:-:S03]  /*0520*/  FFMA R18, R20, 1.4426950216293334961, R19 ;  /* 0x3fb8aa3b14127823 */ /* 0x000fc60000000013 */
[----:B------:R-:W-:Y:S01]  /*0530*/  FMUL R22, R17, R22 ;  /* 0x0000001611167220 */ /* 0x000fe20000400000 */
[----:B------:R-:W-:-:S03]  /*0540*/  FFMA R17, R15, 1.9251366722983220825e-08, R18 ;  /* 0x32a55e340f117823 */ /* 0x000fc60000000012 */
[----:B------:R-:W-:-:S04]  /*0550*/  FMUL R9, R22, 3 ;  /* 0x4040000016097820 */ /* 0x000fc80000400000 */
[----:B------:R-:W-:-:S04]  /*0560*/  FFMA R9, R20, R9, R17 ;  /* 0x0000000914097223 */ /* 0x000fc80000000011 */
[----:B------:R-:W-:-:S04]  /*0570*/  FFMA R22, R15, R22, R9 ;  /* 0x000000160f167223 */ /* 0x000fc80000000009 */
[----:B------:R-:W-:-:S04]  /*0580*/  FADD R20, R13, R22 ;  /* 0x000000160d147221 */ /* 0x000fc80000000000 */
[----:B------:R-:W-:Y:S01]  /*0590*/  FMUL R9, R20, 2 ;  /* 0x4000000014097820 */ /* 0x000fe20000400000 */
[----:B------:R-:W-:-:S03]  /*05a0*/  FADD R13, -R13, R20 ;  /* 0x000000140d0d7221 */ /* 0x000fc60000000100 */
[----:B------:R-:W0:Y:S01]  /*05b0*/  FRND R18, R9 ;  /* 0x0000000900127307 */ /* 0x000e220000201000 */
[----:B------:R-:W-:Y:S01]  /*05c0*/  FADD R13, R22, -R13 ;  /* 0x8000000d160d7221 */ /* 0x000fe20000000000 */
[----:B------:R-:W-:Y:S01]  /*05d0*/  FFMA R20, R20, 2, -R9 ;  /* 0x4000000014147823 */ /* 0x000fe20000000809 */
[----:B------:R-:W-:Y:S01]  /*05e0*/  IMAD.MOV.U32 R22, RZ, RZ, 0x391fcb8e ;  /* 0x391fcb8eff167424 */ /* 0x000fe200078e00ff */
[----:B------:R-:W-:Y:S02]  /*05f0*/  FSETP.GT.AND P5, PT, |R9|, 152, PT ;  /* 0x431800000900780b */ /* 0x000fe40003fa4200 */
[----:B------:R-:W-:Y:S01]  /*0600*/  FFMA R20, R13, 2, R20 ;  /* 0x400000000d147823 */ /* 0x000fe20000000014 */
[----:B0-----:R-:W-:Y:S01]  /*0610*/  FADD R13, R9, -R18 ;  /* 0x80000012090d7221 */ /* 0x001fe20000000000 */
[----:B------:R-:W-:-:S03]  /*0620*/  FSETP.GT.AND P4, PT, R18, RZ, PT ;  /* 0x000000ff1200720b */ /* 0x000fc60003f84000 */
[----:B------:R-:W-:Y:S01]  /*0630*/  FADD R13, R13, R20 ;  /* 0x000000140d0d7221 */ /* 0x000fe20000000000 */
[----:B------:R-:W-:Y:S02]  /*0640*/  SEL R15, RZ, 0x83000000, P4 ;  /* 0x83000000ff0f7807 */ /* 0x000fe40002000000 */
[----:B------:R-:W-:Y:S01]  /*0650*/  FSETP.GEU.AND P4, PT, R9, RZ, PT ;  /* 0x000000ff0900720b */ /* 0x000fe20003f8e000 */
[----:B------:R-:W-:Y:S01]  /*0660*/  FFMA R20, R13, R22, 0.0013391353422775864601 ;  /* 0x3aaf85ed0d147423 */ /* 0x000fe20000000016 */
[----:B------:R-:W-:-:S03]  /*0670*/  IADD3 R17, PT, PT, R15, 0x7f000000, RZ ;  /* 0x7f0000000f117810 */ /* 0x000fc60007ffe0ff */
[C---:B------:R-:W-:Y:S02]  /*0680*/  FFMA R22, R13.reuse, R20, 0.0096188392490148544312 ;  /* 0x3c1d98560d167423 */ /* 0x040fe40000000014 */
[----:B------:R0:W1:Y:S02]  /*0690*/  F2I.NTZ R20, R9 ;  /* 0x0000000900147305 */ /* 0x0000640000203100 */
[----:B------:R-:W-:-:S04]  /*06a0*/  FFMA R22, R13, R22, 0.055503588169813156128 ;  /* 0x3d6357bb0d167423 */ /* 0x000fc80000000016 */
[----:B------:R-:W-:Y:S01]  /*06b0*/  FFMA R22, R13, R22, 0.24022644758224487305 ;  /* 0x3e75fdec0d167423 */ /* 0x000fe20000000016 */
[----:B0-----:R-:W-:-:S03]  /*06c0*/  FSEL R9, RZ, +INF , !P4 ;  /* 0x7f800000ff097808 */ /* 0x001fc60006000000 */
[----:B------:R-:W-:-:S04]  /*06d0*/  FFMA R22, R13, R22, 0.69314718246459960938 ;  /* 0x3f3172180d167423 */ /* 0x000fc80000000016 */
[----:B------:R-:W-:Y:S01]  /*06e0*/  FFMA R22, R13, R22, 1 ;  /* 0x3f8000000d167423 */ /* 0x000fe20000000016 */
[----:B-1----:R-:W-:Y:S01]  /*06f0*/  LEA R20, R20, -R15, 0x17 ;  /* 0x8000000f14147211 */ /* 0x002fe200078eb8ff */
[----:B------:R-:W-:Y:S02]  /*0700*/  @!P1 FADD R13, R0, R0 ;  /* 0x00000000000d9221 */ /* 0x000fe40000000000 */
[----:B------:R-:W-:-:S04]  /*0710*/  FMUL R17, R17, R22 ;  /* 0x0000001611117220 */ /* 0x000fc80000400000 */
[----:B------:R-:W-:Y:S01]  /*0720*/  @!P5 FMUL R9, R20, R17 ;  /* 0x000000111409d220 */ /* 0x000fe20000400000 */
[----:B------:R-:W-:-:S07]  /*0730*/  @!P1 LOP3.LUT R9, R13, 0x7fffffff, RZ, 0xc0, !PT ;  /* 0x7fffffff0d099812 */ /* 0x000fce00078ec0ff */
.L_x_51:
[----:B------:R-:W-:Y:S05]  /*0740*/  BSYNC.RECONVERGENT B0 ;  /* 0x0000000000007941 */ /* 0x000fea0003800200 */
.L_x_50:
[----:B------:R-:W-:Y:S04]  /*0750*/  BSSY.RECONVERGENT B0, `(.L_x_52) ;  /* 0x0000043000007945 */ /* 0x000fe80003800200 */
[----:B------:R-:W-:Y:S05]  /*0760*/  @!P3 BRA `(.L_x_53) ;  /* 0x000000040004b947 */ /* 0x000fea0003800000 */
[----:B------:R-:W-:-:S13]  /*0770*/  FSETP.NAN.AND P1, PT, |R2|, |R2|, PT ;  /* 0x400000020200720b */ /* 0x000fda0003f28200 */
[----:B------:R-:W-:Y:S01]  /*0780*/  @P1 FADD R8, R2, 2 ;  /* 0x4000000002081421 */ /* 0x000fe20000000000 */
[----:B------:R-:W-:Y:S06]  /*0790*/  @P1 BRA `(.L_x_53) ;  /* 0x0000000000f81947 */ /* 0x000fec0003800000 */
[C---:B------:R-:W-:Y:S01]  /*07a0*/  FMUL R13, |R2|.reuse, 16777216 ;  /* 0x4b800000020d7820 */ /* 0x040fe20000400200 */
[----:B------:R-:W-:Y:S01]  /*07b0*/  FSETP.GEU.AND P1, PT, |R2|, 1.175494350822287508e-38, PT ;  /* 0x008000000200780b */ /* 0x000fe20003f2e200 */
[----:B------:R-:W-:-:S03]  /*07c0*/  IMAD.MOV.U32 R22, RZ, RZ, 0x3a2c32e4 ;  /* 0x3a2c32e4ff167424 */ /* 0x000fc600078e00ff */
        /* <DEDUP_REMOVED lines=13> */
[----:B0-----:R-:W-:-:S04]  /*08a0*/  FMUL R15, R8, R15 ;  /* 0x0000000f080f7220 */ /* 0x001fc80000400000 */
[----:B------:R-:W-:Y:S01]  /*08b0*/  FADD R19, R20, -R15 ;  /* 0x8000000f14137221 */ /* 0x000fe20000000000 */
[CC--:B------:R-:W-:Y:S01]  /*08c0*/  FMUL R17, R15.reuse, R15.reuse ;  /* 0x0000000f0f117220 */ /* 0x0c0fe20000400000 */
[----:B------:R-:W-:Y:S02]  /*08d0*/  FFMA R13, R15, 1.4426950216293334961, R18 ;  /* 0x3fb8aa3b0f0d7823 */ /* 0x000fe40000000012 */
[----:B------:R-:W-:Y:S01]  /*08e0*/  FADD R19, R19, R19 ;  /* 0x0000001313137221 */ /* 0x000fe20000000000 */
[C---:B------:R-:W-:Y:S01]  /*08f0*/  FFMA R22, R17.reuse, R22, 0.0032181653659790754318 ;  /* 0x3b52e7db11167423 */ /* 0x040fe20000000016 */
[----:B------:R-:W-:Y:S02]  /*0900*/  FADD R18, R18, -R13 ;  /* 0x8000000d12127221 */ /* 0x000fe40000000000 */
[----:B------:R-:W-:Y:S01]  /*0910*/  FFMA R19, R20, -R15, R19 ;  /* 0x8000000f14137223 */ /* 0x000fe20000000013 */
[----:B------:R-:W-:Y:S01]  /*0920*/  FFMA R22, R17, R22, 0.018033718690276145935 ;  /* 0x3c93bb7311167423 */ /* 0x000fe20000000016 */
[----:B------:R-:W-:-:S02]  /*0930*/  FFMA R18, R15, 1.4426950216293334961, R18 ;  /* 0x3fb8aa3b0f127823 */ /* 0x000fc40000000012 */
[----:B------:R-:W-:Y:S01]  /*0940*/  FMUL R19, R8, R19 ;  /* 0x0000001308137220 */ /* 0x000fe20000400000 */
[----:B------:R-:W-:-:S03]  /*0950*/  FFMA R22, R17, R22, 0.12022458761930465698 ;  /* 0x3df6384f11167423 */ /* 0x000fc60000000016 */
[----:B------:R-:W-:Y:S01]  /*0960*/  FFMA R18, R19, 1.4426950216293334961, R18 ;  /* 0x3fb8aa3b13127823 */ /* 0x000fe20000000012 */
[----:B------:R-:W-:-:S03]  /*0970*/  FMUL R22, R17, R22 ;  /* 0x0000001611167220 */ /* 0x000fc60000400000 */
[----:B------:R-:W-:Y:S01]  /*0980*/  FFMA R18, R15, 1.9251366722983220825e-08, R18 ;  /* 0x32a55e340f127823 */ /* 0x000fe20000000012 */
[----:B------:R-:W-:-:S04]  /*0990*/  FMUL R8, R22, 3 ;  /* 0x4040000016087820 */ /* 0x000fc80000400000 */
[----:B------:R-:W-:Y:S01]  /*09a0*/  FFMA R19, R19, R8, R18 ;  /* 0x0000000813137223 */ /* 0x000fe20000000012 */
[----:B------:R-:W-:-:S03]  /*09b0*/  MOV R18, 0x391fcb8e ;  /* 0x391fcb8e00127802 */ /* 0x000fc60000000f00 */
[----:B------:R-:W-:-:S04]  /*09c0*/  FFMA R22, R15, R22, R19 ;  /* 0x000000160f167223 */ /* 0x000fc80000000013 */
[----:B------:R-:W-:-:S04]  /*09d0*/  FADD R17, R13, R22 ;  /* 0x000000160d117221 */ /* 0x000fc80000000000 */
[----:B------:R-:W-:Y:S01]  /*09e0*/  FMUL R8, R17, 2 ;  /* 0x4000000011087820 */ /* 0x000fe20000400000 */
[----:B------:R-:W-:-:S03]  /*09f0*/  FADD R13, -R13, R17 ;  /* 0x000000110d0d7221 */ /* 0x000fc60000000100 */
[----:B------:R-:W0:Y:S01]  /*0a00*/  FRND R15, R8 ;  /* 0x00000008000f7307 */ /* 0x000e220000201000 */
[----:B------:R-:W-:Y:S01]  /*0a10*/  FADD R22, R22, -R13 ;  /* 0x8000000d16167221 */ /* 0x000fe20000000000 */
[----:B------:R-:W-:Y:S01]  /*0a20*/  FFMA R17, R17, 2, -R8 ;  /* 0x4000000011117823 */ /* 0x000fe20000000808 */
[----:B------:R-:W-:-:S03]  /*0a30*/  FSETP.GT.AND P4, PT, |R8|, 152, PT ;  /* 0x431800000800780b */ /* 0x000fc60003f84200 */
        /* <DEDUP_REMOVED lines=20> */
.L_x_53:
[----:B------:R-:W-:Y:S05]  /*0b80*/  BSYNC.RECONVERGENT B0 ;  /* 0x0000000000007941 */ /* 0x000fea0003800200 */
.L_x_52:
[----:B------:R-:W-:Y:S01]  /*0b90*/  BSSY.RECONVERGENT B0, `(.L_x_54) ;  /* 0x000001c000007945 */ /* 0x000fe20003800200 */
[----:B------:R-:W-:Y:S01]  /*0ba0*/  FADD R8, R8, R9 ;  /* 0x0000000908087221 */ /* 0x000fe20000000000 */
[----:B-----5:R-:W-:Y:S02]  /*0bb0*/  MOV R9, R6 ;  /* 0x0000000600097202 */ /* 0x020fe40000000f00 */
[----:B------:R-:W-:Y:S01]  /*0bc0*/  MOV R13, R7 ;  /* 0x00000007000d7202 */ /* 0x000fe20000000f00 */
[----:B------:R-:W-:Y:S06]  /*0bd0*/  @P0 BRA P2, `(.L_x_55) ;  /* 0x00000000005c0947 */ /* 0x000fec0001000000 */
[----:B------:R-:W-:Y:S01]  /*0be0*/  FSETP.NEU.AND P0, PT, R11, R12, PT ;  /* 0x0000000c0b00720b */ /* 0x000fe20003f0d000 */
[----:B------:R-:W-:Y:S01]  /*0bf0*/  IMAD.MOV.U32 R9, RZ, RZ, R6 ;  /* 0x000000ffff097224 */ /* 0x000fe200078e0006 */
[----:B------:R-:W-:Y:S02]  /*0c00*/  FSETP.EQ.AND P1, PT, R5, R16, PT ;  /* 0x000000100500720b */ /* 0x000fe40003f22000 */
[----:B------:R-:W-:Y:S02]  /*0c10*/  FSETP.EQ.AND P0, PT, R3, R21, !P0 ;  /* 0x000000150300720b */ /* 0x000fe40004702000 */
[----:B------:R-:W-:Y:S02]  /*0c20*/  MOV R13, R7 ;  /* 0x00000007000d7202 */ /* 0x000fe40000000f00 */
[----:B------:R-:W-:-:S13]  /*0c30*/  FSETP.EQ.AND P0, PT, R4, R14, P0 ;  /* 0x0000000e0400720b */ /* 0x000fda0000702000 */
[----:B------:R-:W-:Y:S05]  /*0c40*/  @P0 BRA P1, `(.L_x_55) ;  /* 0x0000000000400947 */ /* 0x000fea0000800000 */
[----:B------:R-:W-:Y:S02]  /*0c50*/  FSETP.NEU.AND P0, PT, R5, R16, PT ;  /* 0x000000100500720b */ /* 0x000fe40003f0d000 */
[----:B------:R-:W-:Y:S02]  /*0c60*/  FSETP.EQ.AND P1, PT, R7, R12, PT ;  /* 0x0000000c0700720b */ /* 0x000fe40003f22000 */
[----:B------:R-:W-:Y:S02]  /*0c70*/  FSETP.EQ.AND P0, PT, R4, R14, !P0 ;  /* 0x0000000e0400720b */ /* 0x000fe40004702000 */
[----:B------:R-:W-:Y:S02]  /*0c80*/  MOV R9, R3 ;  /* 0x0000000300097202 */ /* 0x000fe40000000f00 */
[----:B------:R-:W-:Y:S02]  /*0c90*/  FSETP.EQ.AND P0, PT, R6, R21, P0 ;  /* 0x000000150600720b */ /* 0x000fe40000702000 */
[----:B------:R-:W-:-:S11]  /*0ca0*/  MOV R13, R11 ;  /* 0x0000000b000d7202 */ /* 0x000fd60000000f00 */
        /* <DEDUP_REMOVED lines=8> */
[----:B------:R-:W-:Y:S01]  /*0d30*/  IMAD.MOV.U32 R9, RZ, RZ, R4 ;  /* 0x000000ffff097224 */ /* 0x000fe200078e0004 */
[----:B------:R-:W-:-:S07]  /*0d40*/  MOV R13, R5 ;  /* 0x00000005000d7202 */ /* 0x000fce0000000f00 */
.L_x_55:
[----:B------:R-:W-:Y:S05]  /*0d50*/  BSYNC.RECONVERGENT B0 ;  /* 0x0000000000007941 */ /* 0x000fea0003800200 */
.L_x_54:
[----:B------:R-:W-:Y:S01]  /*0d60*/  IADD3 R3, PT, PT, R8, -0xd000000, RZ ;  /* 0xf300000008037810 */ /* 0x000fe20007ffe0ff */
[----:B------:R0:W1:Y:S01]  /*0d70*/  MUFU.RSQ R5, R8 ;  /* 0x0000000800057308 */ /* 0x0000620000001400 */
[----:B------:R-:W-:Y:S02]  /*0d80*/  BSSY.RECONVERGENT B0, `(.L_x_56) ;  /* 0x000000a000007945 */ /* 0x000fe40003800200 */
[----:B------:R-:W-:-:S13]  /*0d90*/  ISETP.GT.U32.AND P0, PT, R3, 0x727fffff, PT ;  /* 0x727fffff0300780c */ /* 0x000fda0003f04070 */
[----:B0-----:R-:W-:Y:S05]  /*0da0*/  @!P0 BRA `(.L_x_57) ;  /* 0x00000000000c8947 */ /* 0x001fea0003800000 */
[----:B------:R-:W-:-:S07]  /*0db0*/  MOV R11, 0xdd0 ;  /* 0x00000dd0000b7802 */ /* 0x000fce0000000f00 */
[----:B-1----:R-:W-:Y:S05]  /*0dc0*/  CALL.REL.NOINC `($__internal_2_$__cuda_sm20_sqrt_rn_f32_slowpath) ;  /* 0x0000000000b47944 */ /* 0x002fea0003c00000 */
[----:B------:R-:W-:Y:S05]  /*0dd0*/  BRA `(.L_x_58) ;  /* 0x0000000000107947 */ /* 0x000fea0003800000 */
.L_x_57:
[----:B-1----:R-:W-:Y:S01]  /*0de0*/  FMUL.FTZ R3, R8, R5 ;  /* 0x0000000508037220 */ /* 0x002fe20000410000 */
[----:B------:R-:W-:-:S03]  /*0df0*/  FMUL.FTZ R5, R5, 0.5 ;  /* 0x3f00000005057820 */ /* 0x000fc60000410000 */
[----:B------:R-:W-:-:S04]  /*0e00*/  FFMA R4, -R3, R3, R8 ;  /* 0x0000000303047223 */ /* 0x000fc80000000108 */
[----:B------:R-:W-:-:S07]  /*0e10*/  FFMA R3, R4, R5, R3 ;  /* 0x0000000504037223 */ /* 0x000fce0000000003 */
.L_x_58:
[----:B------:R-:W-:Y:S05]  /*0e20*/  BSYNC.RECONVERGENT B0 ;  /* 0x0000000000007941 */ /* 0x000fea0003800200 */
.L_x_56:
[----:B------:R-:W-:Y:S01]  /*0e30*/  FMUL R13, R0, R13 ;  /* 0x0000000d000d7220 */ /* 0x000fe20000400000 */
[----:B------:R-:W-:Y:S01]  /*0e40*/  FMUL R4, R2, R9 ;  /* 0x0000000902047220 */ /* 0x000fe20000400000 */
[----:B------:R-:W-:Y:S04]  /*0e50*/  BSSY.RECONVERGENT B0, `(.L_x_59) ;  /* 0x000000f000007945 */ /* 0x000fe80003800200 */
[----:B------:R-:W-:-:S04]  /*0e60*/  FSETP.GEU.AND P0, PT, R13, R4, PT ;  /* 0x000000040d00720b */ /* 0x000fc80003f0e000 */
[----:B------:R-:W-:-:S04]  /*0e70*/  FSEL R3, -R3, R3, !P0 ;  /* 0x0000000303037208 */ /* 0x000fc80004000100 */
[----:B------:R-:W0:Y:S08]  /*0e80*/  MUFU.RCP R4, R3 ;  /* 0x0000000300047308 */ /* 0x000e300000001000 */
[----:B------:R-:W1:Y:S01]  /*0e90*/  FCHK P0, -R2, R3 ;  /* 0x0000000302007302 */ /* 0x000e620000000100 */
[----:B0-----:R-:W-:-:S04]  /*0ea0*/  FFMA R5, -R3, R4, 1 ;  /* 0x3f80000003057423 */ /* 0x001fc80000000104 */
[----:B------:R-:W-:-:S04]  /*0eb0*/  FFMA R5, R4, R5, R4 ;  /* 0x0000000504057223 */ /* 0x000fc80000000004 */
[----:B------:R-:W-:-:S04]  /*0ec0*/  FFMA R4, -R2, R5, RZ ;  /* 0x0000000502047223 */ /* 0x000fc800000001ff */
[----:B------:R-:W-:-:S04]  /*0ed0*/  FFMA R6, -R3, R4, -R2 ;  /* 0x0000000403067223 */ /* 0x000fc80000000902 */
[----:B------:R-:W-:Y:S01]  /*0ee0*/  FFMA R7, R5, R6, R4 ;  /* 0x0000000605077223 */ /* 0x000fe20000000004 */
[----:B-1----:R-:W-:Y:S06]  /*0ef0*/  @!P0 BRA `(.L_x_60) ;  /* 0x0000000000108947 */ /* 0x002fec0003800000 */
[----:B------:R-:W-:Y:S01]  /*0f00*/  FADD R2, -R2, -RZ ;  /* 0x800000ff02027221 */ /* 0x000fe20000000100 */
[----:B------:R-:W-:-:S07]  /*0f10*/  MOV R4, 0xf30 ;  /* 0x00000f3000047802 */ /* 0x000fce0000000f00 */
[----:B------:R-:W-:Y:S05]  /*0f20*/  CALL.REL.NOINC `($__internal_3_$__cuda_sm3x_div_rn_noftz_f32_slowpath) ;  /* 0x0000000000bc7944 */ /* 0x000fea0003c00000 */
[----:B------:R-:W-:-:S07]  /*0f30*/  MOV R7, R2 ;  /* 0x0000000200077202 */ /* 0x000fce0000000f00 */
.L_x_60:
[----:B------:R-:W-:Y:S05]  /*0f40*/  BSYNC.RECONVERGENT B0 ;  /* 0x0000000000007941 */ /* 0x000fea0003800200 */
.L_x_59:
[----:B------:R-:W0:Y:S01]  /*0f50*/  LDC.64 R4, c[0x0][0x380] ;  /* 0x0000e000ff047b82 */ /* 0x000e220000000a00 */
[----:B------:R-:W1:Y:S01]  /*0f60*/  MUFU.RCP R2, R3 ;  /* 0x0000000300027308 */ /* 0x000e620000001000 */
[----:B------:R-:W-:Y:S07]  /*0f70*/  BSSY.RECONVERGENT B0, `(.L_x_61) ;  /* 0x000000e000007945 */ /* 0x000fee0003800200 */
[----:B------:R-:W2:Y:S01]  /*0f80*/  FCHK P0, R0, R3 ;  /* 0x0000000300007302 */ /* 0x000ea20000000000 */
[----:B-1----:R-:W-:-:S04]  /*0f90*/  FFMA R9, -R3, R2, 1 ;  /* 0x3f80000003097423 */ /* 0x002fc80000000102 */
[----:B------:R-:W-:Y:S01]  /*0fa0*/  FFMA R11, R2, R9, R2 ;  /* 0x00000009020b7223 */ /* 0x000fe20000000002 */
[----:B0-----:R-:W-:-:S04]  /*0fb0*/  IMAD.WIDE R4, R10, 0x4, R4 ;  /* 0x000000040a047825 */ /* 0x001fc800078e0204 */
[----:B------:R-:W-:Y:S01]  /*0fc0*/  FFMA R2, R0, R11, RZ ;  /* 0x0000000b00027223 */ /* 0x000fe200000000ff */
[----:B------:R0:W-:Y:S03]  /*0fd0*/  STG.E desc[UR4][R4.64], R7 ;  /* 0x0000000704007986 */ /* 0x0001e6000c101904 */
[----:B------:R-:W-:-:S04]  /*0fe0*/  FFMA R9, -R3, R2, R0 ;  /* 0x0000000203097223 */ /* 0x000fc80000000100 */
[----:B------:R-:W-:Y:S01]  /*0ff0*/  FFMA R9, R11, R9, R2 ;  /* 0x000000090b097223 */ /* 0x000fe20000000002 */
[----:B--2---:R-:W-:Y:S06]  /*1000*/  @!P0 BRA `(.L_x_62) ;  /* 0x0000000000108947 */ /* 0x004fec0003800000 */
[----:B------:R-:W-:Y:S02]  /*1010*/  MOV R2, R0 ;  /* 0x0000000000027202 */ /* 0x000fe40000000f00 */
[----:B0-----:R-:W-:-:S07]  /*1020*/  MOV R4, 0x1040 ;  /* 0x0000104000047802 */ /* 0x001fce0000000f00 */
[----:B------:R-:W-:Y:S05]  /*1030*/  CALL.REL.NOINC `($__internal_3_$__cuda_sm3x_div_rn_noftz_f32_slowpath) ;  /* 0x0000000000787944 */ /* 0x000fea0003c00000 */
[----:B------:R-:W-:-:S07]  /*1040*/  MOV R9, R2 ;  /* 0x0000000200097202 */ /* 0x000fce0000000f00 */
.L_x_62:
[----:B------:R-:W-:Y:S05]  /*1050*/  BSYNC.RECONVERGENT B0 ;  /* 0x0000000000007941 */ /* 0x000fea0003800200 */
.L_x_61:
[----:B------:R-:W1:Y:S02]  /*1060*/  LDC.64 R2, c[0x0][0x388] ;  /* 0x0000e200ff027b82 */ /* 0x000e640000000a00 */
[----:B-1----:R-:W-:-:S05]  /*1070*/  IMAD.WIDE R10, R10, 0x4, R2 ;  /* 0x000000040a0a7825 */ /* 0x002fca00078e0202 */
[----:B------:R-:W-:Y:S01]  /*1080*/  STG.E desc[UR4][R10.64], R9 ;  /* 0x000000090a007986 */ /* 0x000fe2000c101904 */
[----:B------:R-:W-:Y:S05]  /*1090*/  EXIT ;  /* 0x000000000000794d */ /* 0x000fea0003800000 */
        .weak           $__internal_2_$__cuda_sm20_sqrt_rn_f32_slowpath
        .type           $__internal_2_$__cuda_sm20_sqrt_rn_f32_slowpath,@function
        .size           $__internal_2_$__cuda_sm20_sqrt_rn_f32_slowpath,($__internal_3_$__cuda_sm3x_div_rn_noftz_f32_slowpath - $__internal_2_$__cuda_sm20_sqrt_rn_f32_slowpath)
$__internal_2_$__cuda_sm20_sqrt_rn_f32_slowpath:
[----:B------:R-:W-:-:S13]  /*10a0*/  LOP3.LUT P0, RZ, R8, 0x7fffffff, RZ, 0xc0, !PT ;  /* 0x7fffffff08ff7812 */ /* 0x000fda000780c0ff */
[----:B------:R-:W-:Y:S01]  /*10b0*/  @!P0 IMAD.MOV.U32 R4, RZ, RZ, R8 ;  /* 0x000000ffff048224 */ /* 0x000fe200078e0008 */
[----:B------:R-:W-:Y:S06]  /*10c0*/  @!P0 BRA `(.L_x_63) ;  /* 0x0000000000448947 */ /* 0x000fec0003800000 */
[----:B------:R-:W-:Y:S02]  /*10d0*/  FSETP.GEU.FTZ.AND P0, PT, R8, RZ, PT ;  /* 0x000000ff0800720b */ /* 0x000fe40003f1e000 */
[----:B------:R-:W-:-:S11]  /*10e0*/  MOV R3, R8 ;  /* 0x0000000800037202 */ /* 0x000fd60000000f00 */
[----:B------:R-:W-:Y:S01]  /*10f0*/  @!P0 MOV R4, 0x7fffffff ;  /* 0x7fffffff00048802 */ /* 0x000fe20000000f00 */
[----:B------:R-:W-:Y:S06]  /*1100*/  @!P0 BRA `(.L_x_63) ;  /* 0x0000000000348947 */ /* 0x000fec0003800000 */
[----:B------:R-:W-:-:S13]  /*1110*/  FSETP.GTU.FTZ.AND P0, PT, |R3|, +INF , PT ;  /* 0x7f8000000300780b */ /* 0x000fda0003f1c200 */
[----:B------:R-:W-:Y:S01]  /*1120*/  @P0 FADD.FTZ R4, R3, 1 ;  /* 0x3f80000003040421 */ /* 0x000fe20000010000 */
[----:B------:R-:W-:Y:S06]  /*1130*/  @P0 BRA `(.L_x_63) ;  /* 0x0000000000280947 */ /* 0x000fec0003800000 */
[----:B------:R-:W-:-:S13]  /*1140*/  FSETP.NEU.FTZ.AND P0, PT, |R3|, +INF , PT ;  /* 0x7f8000000300780b */ /* 0x000fda0003f1d200 */
[----:B------:R-:W-:-:S04]  /*1150*/  @P0 FFMA R5, R3, 1.84467440737095516160e+19, RZ ;  /* 0x5f80000003050823 */ /* 0x000fc800000000ff */
[----:B------:R-:W0:Y:S02]  /*1160*/  @P0 MUFU.RSQ R4, R5 ;  /* 0x0000000500040308 */ /* 0x000e240000001400 */
[----:B0-----:R-:W-:Y:S01]  /*1170*/  @P0 FMUL.FTZ R6, R5, R4 ;  /* 0x0000000405060220 */ /* 0x001fe20000410000 */
[----:B------:R-:W-:Y:S01]  /*1180*/  @P0 FMUL.FTZ R8, R4, 0.5 ;  /* 0x3f00000004080820 */ /* 0x000fe20000410000 */
[----:B------:R-:W-:Y:S02]  /*1190*/  @!P0 MOV R4, R3 ;  /* 0x0000000300048202 */ /* 0x000fe40000000f00 */
[----:B------:R-:W-:-:S04]  /*11a0*/  @P0 FADD.FTZ R7, -R6, -RZ ;  /* 0x800000ff06070221 */ /* 0x000fc80000010100 */
[----:B------:R-:W-:-:S04]  /*11b0*/  @P0 FFMA R7, R6, R7, R5 ;  /* 0x0000000706070223 */ /* 0x000fc80000000005 */
[----:B------:R-:W-:-:S04]  /*11c0*/  @P0 FFMA R7, R7, R8, R6 ;  /* 0x0000000807070223 */ /* 0x000fc80000000006 */
[----:B------:R-:W-:-:S07]  /*11d0*/  @P0 FMUL.FTZ R4, R7, 2.3283064365386962891e-10 ;  /* 0x2f80000007040820 */ /* 0x000fce0000410000 */
.L_x_63:
[----:B------:R-:W-:Y:S01]  /*11e0*/  MOV R3, R4 ;  /* 0x0000000400037202 */ /* 0x000fe20000000f00 */
[----:B------:R-:W-:Y:S01]  /*11f0*/  IMAD.MOV.U32 R5, RZ, RZ, 0x0 ;  /* 0x00000000ff057424 */ /* 0x000fe200078e00ff */
[----:B------:R-:W-:-:S04]  /*1200*/  MOV R4, R11 ;  /* 0x0000000b00047202 */ /* 0x000fc80000000f00 */
[----:B------:R-:W-:Y:S05]  /*1210*/  RET.REL.NODEC R4 `(_Z14preval_normalsPfS_S_S_S_S_S_S_S_S_S_S_Pi) ;  /* 0xffffffec04787950 */ /* 0x000fea0003c3ffff */
        .weak           $__internal_3_$__cuda_sm3x_div_rn_noftz_f32_slowpath
        .type           $__internal_3_$__cuda_sm3x_div_rn_noftz_f32_slowpath,@function
        .size           $__internal_3_$__cuda_sm3x_div_rn_noftz_f32_slowpath,(.L_x_96 - $__internal_3_$__cuda_sm3x_div_rn_noftz_f32_slowpath)
$__internal_3_$__cuda_sm3x_div_rn_noftz_f32_slowpath:
        /* <DEDUP_REMOVED lines=9> */
[----:B------:R-:W-:-:S13]  /*12b0*/  ISETP.GT.U32.OR P0, PT, R7, 0xfd, P0 ;  /* 0x000000fd0700780c */ /* 0x000fda0000704470 */
[----:B------:R-:W-:Y:S01]  /*12c0*/  @!P0 MOV R6, RZ ;  /* 0x000000ff00068202 */ /* 0x000fe20000000f00 */
[----:B------:R-:W-:Y:S06]  /*12d0*/  @!P0 BRA `(.L_x_65) ;  /* 0x00000000005c8947 */ /* 0x000fec0003800000 */
[----:B------:R-:W-:Y:S02]  /*12e0*/  FSETP.GTU.FTZ.AND P0, PT, |R2|, +INF , PT ;  /* 0x7f8000000200780b */ /* 0x000fe40003f1c200 */
[----:B------:R-:W-:-:S04]  /*12f0*/  FSETP.GTU.FTZ.AND P1, PT, |R3|, +INF , PT ;  /* 0x7f8000000300780b */ /* 0x000fc80003f3c200 */
        /* <DEDUP_REMOVED lines=17> */
[----:B------:R-:W-:Y:S02]  /*1410*/  @!P0 IMAD.MOV.U32 R6, RZ, RZ, -0x40 ;  /* 0xffffffc0ff068424 */ /* 0x000fe400078e00ff */
[----:B------:R-:W-:Y:S01]  /*1420*/  @!P0 FFMA R2, R2, 1.84467440737095516160e+19, RZ ;  /* 0x5f80000002028823 */ /* 0x000fe200000000ff */
[----:B------:R-:W-:Y:S02]  /*1430*/  @!P1 FFMA R5, R3, 1.84467440737095516160e+19, RZ ;  /* 0x5f80000003059823 */ /* 0x000fe400000000ff */
[----:B------:R-:W-:-:S07]  /*1440*/  @!P1 IADD3 R6, PT, PT, R6, 0x40, RZ ;  /* 0x0000004006069810 */ /* 0x000fce0007ffe0ff */
.L_x_65:
[----:B------:R-:W-:Y:S01]  /*1450*/  LEA R8, R14, 0xc0800000, 0x17 ;  /* 0xc08000000e087811 */ /* 0x000fe200078eb8ff */
[----:B------:R-:W-:Y:S03]  /*1460*/  BSSY.RECONVERGENT B2, `(.L_x_70) ;  /* 0x0000036000027945 */ /* 0x000fe60003800200 */
[----:B------:R-:W-:Y:S02]  /*1470*/  IADD3 R8, PT, PT, -R8, R5, RZ ;  /* 0x0000000508087210 */ /* 0x000fe40007ffe1ff */
[----:B------:R-:W-:Y:S02]  /*1480*/  IADD3 R5, PT, PT, R11, -0x7f, RZ ;  /* 0xffffff810b057810 */ /* 0x000fe40007ffe0ff */
[----:B------:R-:W0:Y:S01]  /*1490*/  MUFU.RCP R7, R8 ;  /* 0x0000000800077308 */ /* 0x000e220000001000 */
[----:B------:R-:W-:Y:S02]  /*14a0*/  FADD.FTZ R9, -R8, -RZ ;  /* 0x800000ff08097221 */ /* 0x000fe40000010100 */
[----:B------:R-:W-:-:S02]  /*14b0*/  IMAD R2, R5, -0x800000, R2 ;  /* 0xff80000005027824 */ /* 0x000fc400078e0202 */
[----:B0-----:R-:W-:-:S04]  /*14c0*/  FFMA R12, R7, R9, 1 ;  /* 0x3f800000070c7423 */ /* 0x001fc80000000009 */
[----:B------:R-:W-:-:S04]  /*14d0*/  FFMA R16, R7, R12, R7 ;  /* 0x0000000c07107223 */ /* 0x000fc80000000007 */
[----:B------:R-:W-:-:S04]  /*14e0*/  FFMA R7, R2, R16, RZ ;  /* 0x0000001002077223 */ /* 0x000fc800000000ff */
[----:B------:R-:W-:-:S04]  /*14f0*/  FFMA R12, R9, R7, R2 ;  /* 0x00000007090c7223 */ /* 0x000fc80000000002 */
[----:B------:R-:W-:Y:S01]  /*1500*/  FFMA R11, R16, R12, R7 ;  /* 0x0000000c100b7223 */ /* 0x000fe20000000007 */
[----:B------:R-:W-:-:S03]  /*1510*/  IADD3 R7, PT, PT, R5, 0x7f, -R14 ;  /* 0x0000007f05077810 */ /* 0x000fc60007ffe80e */
[----:B------:R-:W-:Y:S01]  /*1520*/  FFMA R12, R9, R11, R2 ;  /* 0x0000000b090c7223 */ /* 0x000fe20000000002 */
[----:B------:R-:W-:-:S03]  /*1530*/  IADD3 R7, PT, PT, R7, R6, RZ ;  /* 0x0000000607077210 */ /* 0x000fc60007ffe0ff */
[----:B------:R-:W-:-:S05]  /*1540*/  FFMA R2, R16, R12, R11 ;  /* 0x0000000c10027223 */ /* 0x000fca000000000b */
[----:B------:R-:W-:-:S04]  /*1550*/  SHF.R.U32.HI R5, RZ, 0x17, R2 ;  /* 0x00000017ff057819 */ /* 0x000fc80000011602 */
[----:B------:R-:W-:-:S04]  /*1560*/  LOP3.LUT R5, R5, 0xff, RZ, 0xc0, !PT ;  /* 0x000000ff05057812 */ /* 0x000fc800078ec0ff */
[----:B------:R-:W-:-:S05]  /*1570*/  IADD3 R9, PT, PT, R5, R7, RZ ;  /* 0x0000000705097210 */ /* 0x000fca0007ffe0ff */
[----:B------:R-:W-:-:S05]  /*1580*/  VIADD R5, R9, 0xffffffff ;  /* 0xffffffff09057836 */ /* 0x000fca0000000000 */
        /* <DEDUP_REMOVED lines=10> */
[C---:B------:R-:W-:Y:S01]  /*1630*/  IADD3 R8, PT, PT, R9.reuse, 0x20, RZ ;  /* 0x0000002009087810 */ /* 0x040fe20007ffe0ff */
[CCC-:B------:R-:W-:Y:S01]  /*1640*/  FFMA.RM R6, R16.reuse, R12.reuse, R11.reuse ;  /* 0x0000000c10067223 */ /* 0x1c0fe2000000400b */
[----:B------:R-:W-:Y:S02]  /*1650*/  ISETP.NE.AND P2, PT, R9, RZ, PT ;  /* 0x000000ff0900720c */ /* 0x000fe40003f45270 */
[----:B------:R-:W-:Y:S01]  /*1660*/  LOP3.LUT R7, R5, 0x7fffff, RZ, 0xc0, !PT ;  /* 0x007fffff05077812 */ /* 0x000fe200078ec0ff */
[----:B------:R-:W-:Y:S01]  /*1670*/  FFMA.RP R5, R16, R12, R11 ;  /* 0x0000000c10057223 */ /* 0x000fe2000000800b */
[----:B------:R-:W-:Y:S02]  /*1680*/  ISETP.NE.AND P1, PT, R9, RZ, PT ;  /* 0x000000ff0900720c */ /* 0x000fe40003f25270 */
[----:B------:R-:W-:Y:S02]  /*1690*/  LOP3.LUT R7, R7, 0x800000, RZ, 0xfc, !PT ;  /* 0x0080000007077812 */ /* 0x000fe400078efcff */
[----:B------:R-:W-:-:S02]  /*16a0*/  IADD3 R9, PT, PT, -R9, RZ, RZ ;  /* 0x000000ff09097210 */ /* 0x000fc40007ffe1ff */
[----:B------:R-:W-:Y:S02]  /*16b0*/  SHF.L.U32 R8, R7, R8, RZ ;  /* 0x0000000807087219 */ /* 0x000fe400000006ff */
[----:B------:R-:W-:Y:S02]  /*16c0*/  FSETP.NEU.FTZ.AND P0, PT, R5, R6, PT ;  /* 0x000000060500720b */ /* 0x000fe40003f1d000 */
        /* <DEDUP_REMOVED lines=11> */
.L_x_72:
[----:B------:R-:W-:-:S04]  /*1780*/  LOP3.LUT R2, R2, 0x80000000, RZ, 0xc0, !PT ;  /* 0x8000000002027812 */ /* 0x000fc800078ec0ff */
[----:B------:R-:W-:Y:S01]  /*1790*/  LOP3.LUT R2, R2, 0x7f800000, RZ, 0xfc, !PT ;  /* 0x7f80000002027812 */ /* 0x000fe200078efcff */
[----:B------:R-:W-:Y:S06]  /*17a0*/  BRA `(.L_x_73) ;  /* 0x0000000000047947 */ /* 0x000fec0003800000 */
.L_x_71:
[----:B------:R-:W-:-:S07]  /*17b0*/  LEA R2, R7, R2, 0x17 ;  /* 0x0000000207027211 */ /* 0x000fce00078eb8ff */
.L_x_73:
[----:B------:R-:W-:Y:S05]  /*17c0*/  BSYNC.RECONVERGENT B2 ;  /* 0x0000000000027941 */ /* 0x000fea0003800200 */
.L_x_70:
[----:B------:R-:W-:Y:S05]  /*17d0*/  BRA `(.L_x_74) ;  /* 0x0000000000207947 */ /* 0x000fea0003800000 */
.L_x_69:
[----:B------:R-:W-:-:S04]  /*17e0*/  LOP3.LUT R2, R5, 0x80000000, R2, 0x48, !PT ;  /* 0x8000000005027812 */ /* 0x000fc800078e4802 */
[----:B------:R-:W-:Y:S01]  /*17f0*/  LOP3.LUT R2, R2, 0x7f800000, RZ, 0xfc, !PT ;  /* 0x7f80000002027812 */ /* 0x000fe200078efcff */
[----:B------:R-:W-:Y:S06]  /*1800*/  BRA `(.L_x_74) ;  /* 0x0000000000147947 */ /* 0x000fec0003800000 */
.L_x_68:
[----:B------:R-:W-:Y:S01]  /*1810*/  LOP3.LUT R2, R5, 0x80000000, R2, 0x48, !PT ;  /* 0x8000000005027812 */ /* 0x000fe200078e4802 */
[----:B------:R-:W-:Y:S06]  /*1820*/  BRA `(.L_x_74) ;  /* 0x00000000000c7947 */ /* 0x000fec0003800000 */
.L_x_67:
[----:B------:R-:W0:Y:S01]  /*1830*/  MUFU.RSQ R2, -QNAN ;  /* 0xffc0000000027908 */ /* 0x000e220000001400 */
[----:B------:R-:W-:Y:S05]  /*1840*/  BRA `(.L_x_74) ;  /* 0x0000000000047947 */ /* 0x000fea0003800000 */
.L_x_66:
[----:B------:R-:W-:-:S07]  /*1850*/  FADD.FTZ R2, R2, R3 ;  /* 0x0000000302027221 */ /* 0x000fce0000010000 */
.L_x_74:
[----:B------:R-:W-:Y:S05]  /*1860*/  BSYNC.RECONVERGENT B1 ;  /* 0x0000000000017941 */ /* 0x000fea0003800200 */
.L_x_64:
[----:B------:R-:W-:-:S04]  /*1870*/  HFMA2 R5, -RZ, RZ, 0, 0 ;  /* 0x00000000ff057431 */ /* 0x000fc800000001ff */
[----:B0-----:R-:W-:Y:S05]  /*1880*/  RET.REL.NODEC R4 `(_Z14preval_normalsPfS_S_S_S_S_S_S_S_S_S_S_Pi) ;  /* 0xffffffe404dc7950 */ /* 0x001fea0003c3ffff */
.L_x_75:
        /* <DEDUP_REMOVED lines=15> */
.L_x_96:


//--------------------- .text._Z15preval_jacobianPfS_S_S_S_S_S_ --------------------------
	.section	.text._Z15preval_jacobianPfS_S_S_S_S_S_,"ax",@progbits
	.align	128
        .global         _Z15preval_jacobianPfS_S_S_S_S_S_
        .type           _Z15preval_jacobianPfS_S_S_S_S_S_,@function
        .size           _Z15preval_jacobianPfS_S_S_S_S_S_,(.L_x_104 - _Z15preval_jacobianPfS_S_S_S_S_S_)
        .other          _Z15preval_jacobianPfS_S_S_S_S_S_,@"STO_CUDA_ENTRY STV_DEFAULT"
_Z15preval_jacobianPfS_S_S_S_S_S_:
.text._Z15preval_jacobianPfS_S_S_S_S_S_:
        /* <DEDUP_REMOVED lines=8> */
[----:B------:R-:W5:Y:S08]  /*0080*/  LDC.64 R10, c[0x0][0x3a0] ;  /* 0x0000e800ff0a7b82 */ /* 0x000f700000000a00 */
[----:B------:R-:W5:Y:S01]  /*0090*/  LDC.64 R4, c[0x0][0x398] ;  /* 0x0000e600ff047b82 */ /* 0x000f620000000a00 */
[----:B0-----:R-:W-:-:S04]  /*00a0*/  IMAD R0, R0, UR6, R15 ;  /* 0x0000000600007c24 */ /* 0x001fc8000f8e020f */
[----:B-1----:R-:W-:-:S03]  /*00b0*/  IMAD.WIDE R6, R0, 0x4, R6 ;  /* 0x0000000400067825 */ /* 0x002fc600078e0206 */
[----:B------:R-:W0:Y:S01]  /*00c0*/  LDC.64 R2, c[0x0][0x3b0] ;  /* 0x0000ec00ff027b82 */ /* 0x000e220000000a00 */
[C---:B---3--:R-:W-:Y:S02]  /*00d0*/  IMAD.WIDE R12, R0.reuse, 0x4, R12 ;  /* 0x00000004000c7825 */ /* 0x048fe400078e020c */
[----:B--2---:R-:W2:Y:S02]  /*00e0*/  LDG.E R6, desc[UR4][R6.64] ;  /* 0x0000000406067981 */ /* 0x004ea4000c1e1900 */
[----:B----4-:R-:W-:-:S03]  /*00f0*/  IMAD.WIDE R8, R0, 0x4, R8 ;  /* 0x0000000400087825 */ /* 0x010fc600078e0208 */
[----:B------:R-:W1:Y:S01]  /*0100*/  LDC.64 R14, c[0x0][0x380] ;  /* 0x0000e000ff0e7b82 */ /* 0x000e620000000a00 */
[----:B------:R-:W2:Y:S01]  /*0110*/  LDG.E R13, desc[UR4][R12.64] ;  /* 0x000000040c0d7981 */ /* 0x000ea2000c1e1900 */
[----:B-----5:R-:W-:-:S03]  /*0120*/  IMAD.WIDE R10, R0, 0x4, R10 ;  /* 0x00000004000a7825 */ /* 0x020fc600078e020a */
[----:B------:R-:W3:Y:S01]  /*0130*/  LDG.E R8, desc[UR4][R8.64] ;  /* 0x0000000408087981 */ /* 0x000ee2000c1e1900 */
[----:B------:R-:W-:-:S03]  /*0140*/  IMAD.WIDE R4, R0, 0x4, R4 ;  /* 0x0000000400047825 */ /* 0x000fc600078e0204 */
[----:B------:R-:W3:Y:S04]  /*0150*/  LDG.E R11, desc[UR4][R10.64] ;  /* 0x000000040a0b7981 */ /* 0x000ee8000c1e1900 */
[----:B------:R-:W4:Y:S01]  /*0160*/  LDG.E R5, desc[UR4][R4.64] ;  /* 0x0000000404057981 */ /* 0x000f22000c1e1900 */
[----:B0-----:R-:W-:-:S06]  /*0170*/  IMAD.WIDE R2, R0, 0x4, R2 ;  /* 0x0000000400027825 */ /* 0x001fcc00078e0202 */
[----:B------:R-:W5:Y:S01]  /*0180*/  LDG.E R3, desc[UR4][R2.64] ;  /* 0x0000000402037981 */ /* 0x000f62000c1e1900 */
[----:B--2---:R-:W-:Y:S01]  /*0190*/  FADD R17, -R6, R13 ;  /* 0x0000000d06117221 */ /* 0x004fe20000000100 */
[----:B---3--:R-:W-:-:S04]  /*01a0*/  FADD R18, -R8, R11 ;  /* 0x0000000b08127221 */ /* 0x008fc80000000100 */
[----:B------:R-:W-:Y:S01]  /*01b0*/  FMUL R17, R17, R18 ;  /* 0x0000001211117220 */ /* 0x000fe20000400000 */
[----:B----4-:R-:W-:Y:S01]  /*01c0*/  FADD R16, -R6, R5 ;  /* 0x0000000506107221 */ /* 0x010fe20000000100 */
[----:B-1----:R-:W-:-:S04]  /*01d0*/  IMAD.WIDE R6, R0, 0x4, R14 ;  /* 0x0000000400067825 */ /* 0x002fc800078e020e */
[----:B-----5:R-:W-:-:S04]  /*01e0*/  FADD R9, -R8, R3 ;  /* 0x0000000308097221 */ /* 0x020fc80000000100 */
[----:B------:R-:W-:-:S05]  /*01f0*/  FFMA R9, R16, R9, -R17 ;  /* 0x0000000910097223 */ /* 0x000fca0000000811 */
[----:B------:R-:W-:Y:S01]  /*0200*/  STG.E desc[UR4][R6.64], R9 ;  /* 0x0000000906007986 */ /* 0x000fe2000c101904 */
[----:B------:R-:W-:Y:S05]  /*0210*/  EXIT ;  /* 0x000000000000794d */ /* 0x000fea0003800000 */
.L_x_76:
        /* <DEDUP_REMOVED lines=14> */
.L_x_104:


//--------------------- .text._Z18preval_side_lengthPfS_S_S_S_ --------------------------
	.section	.text._Z18preval_side_lengthPfS_S_S_S_,"ax",@progbits
	.align	128
        .global         _Z18preval_side_lengthPfS_S_S_S_
        .type           _Z18preval_side_lengthPfS_S_S_S_,@function
        .size           _Z18preval_side_lengthPfS_S_S_S_,(.L_x_97 - _Z18preval_side_lengthPfS_S_S_S_)
        .other          _Z18preval_side_lengthPfS_S_S_S_,@"STO_CUDA_ENTRY STV_DEFAULT"
_Z18preval_side_lengthPfS_S_S_S_:
.text._Z18preval_side_lengthPfS_S_S_S_:
        /* <DEDUP_REMOVED lines=8> */
[----:B------:R-:W5:Y:S01]  /*0080*/  LDC.64 R12, c[0x0][0x390] ;  /* 0x0000e400ff0c7b82 */ /* 0x000f620000000a00 */
[----:B0-----:R-:W-:-:S04]  /*0090*/  IMAD R2, R2, UR6, R3 ;  /* 0x0000000602027c24 */ /* 0x001fc8000f8e0203 */
[----:B-1----:R-:W-:-:S04]  /*00a0*/  IMAD.WIDE R10, R2, 0x4, R10 ;  /* 0x00000004020a7825 */ /* 0x002fc800078e020a */
[C---:B---3--:R-:W-:Y:S02]  /*00b0*/  IMAD.WIDE R8, R2.reuse, 0x4, R8 ;  /* 0x0000000402087825 */ /* 0x048fe400078e0208 */
[----:B--2---:R-:W2:Y:S02]  /*00c0*/  LDG.E R11, desc[UR4][R10.64] ;  /* 0x000000040a0b7981 */ /* 0x004ea4000c1e1900 */
[C---:B----4-:R-:W-:Y:S02]  /*00d0*/  IMAD.WIDE R14, R2.reuse, 0x4, R14 ;  /* 0x00000004020e7825 */ /* 0x050fe400078e020e */
[----:B------:R-:W2:Y:S02]  /*00e0*/  LDG.E R4, desc[UR4][R8.64] ;  /* 0x0000000408047981 */ /* 0x000ea4000c1e1900 */
[----:B-----5:R-:W-:Y:S02]  /*00f0*/  IMAD.WIDE R12, R2, 0x4, R12 ;  /* 0x00000004020c7825 */ /* 0x020fe400078e020c */
[----:B------:R-:W3:Y:S04]  /*0100*/  LDG.E R15, desc[UR4][R14.64] ;  /* 0x000000040e0f7981 */ /* 0x000ee8000c1e1900 */
[----:B------:R-:W3:Y:S01]  /*0110*/  LDG.E R0, desc[UR4][R12.64] ;  /* 0x000000040c007981 */ /* 0x000ee2000c1e1900 */
[----:B------:R-:W-:Y:S01]  /*0120*/  BSSY.RECONVERGENT B0, `(.L_x_77) ;  /* 0x0000049000007945 */ /* 0x000fe20003800200 */
[----:B------:R-:W-:Y:S01]  /*0130*/  HFMA2 R3, -RZ, RZ, 1.875, 0 ;  /* 0x3f800000ff037431 */ /* 0x000fe200000001ff */
[----:B------:R-:W-:Y:S01]  /*0140*/  MOV R6, 0x3f800000 ;  /* 0x3f80000000067802 */ /* 0x000fe20000000f00 */
[----:B--2---:R-:W-:-:S05]  /*0150*/  FADD R4, R4, -R11 ;  /* 0x8000000b04047221 */ /* 0x004fca0000000000 */
[----:B------:R-:W-:Y:S01]  /*0160*/  FSETP.NEU.AND P0, PT, R4, 1, PT ;  /* 0x3f8000000400780b */ /* 0x000fe20003f0d000 */
[----:B---3--:R-:W-:-:S05]  /*0170*/  FADD R0, R0, -R15 ;  /* 0x8000000f00007221 */ /* 0x008fca0000000000 */
[----:B------:R-:W-:-:S07]  /*0180*/  FSETP.NEU.AND P1, PT, R0, 1, PT ;  /* 0x3f8000000000780b */ /* 0x000fce0003f2d000 */
[----:B------:R-:W-:Y:S06]  /*0190*/  @!P0 BRA `(.L_x_78) ;  /* 0x0000000400048947 */ /* 0x000fec0003800000 */
[----:B------:R-:W-:-:S13]  /*01a0*/  FSETP.NAN.AND P0, PT, |R4|, |R4|, PT ;  /* 0x400000040400720b */ /* 0x000fda0003f08200 */
[----:B------:R-:W-:Y:S01]  /*01b0*/  @P0 FADD R6, R4, 2 ;  /* 0x4000000004060421 */ /* 0x000fe20000000000 */
[----:B------:R-:W-:Y:S06]  /*01c0*/  @P0 BRA `(.L_x_78) ;  /* 0x0000000000f80947 */ /* 0x000fec0003800000 */
[C---:B------:R-:W-:Y:S01]  /*01d0*/  FMUL R5, |R4|.reuse, 16777216 ;  /* 0x4b80000004057820 */ /* 0x040fe20000400200 */
[----:B------:R-:W-:Y:S01]  /*01e0*/  FSETP.GEU.AND P0, PT, |R4|, 1.175494350822287508e-38, PT ;  /* 0x008000000400780b */ /* 0x000fe20003f0e200 */
[----:B------:R-:W-:-:S03]  /*01f0*/  HFMA2 R11, -RZ, RZ, 0.771484375, 0.21533203125 ;  /* 0x3a2c32e4ff0b7431 */ /* 0x000fc600000001ff */
        /* <DEDUP_REMOVED lines=12> */
[----:B------:R-:W-:-:S13]  /*02c0*/  FSETP.NEU.AND P0, PT, R4, RZ, P0 ;  /* 0x000000ff0400720b */ /* 0x000fda000070d000 */
[----:B------:R-:W-:Y:S01]  /*02d0*/  @!P0 FADD R4, R4, R4 ;  /* 0x0000000404048221 */ /* 0x000fe20000000000 */
        /* <DEDUP_REMOVED lines=41> */
[----:B-1----:R-:W-:-:S03]  /*0570*/  LEA R8, R8, -R7, 0x17 ;  /* 0x8000000708087211 */ /* 0x002fc600078eb8ff */
[----:B------:R-:W-:-:S04]  /*0580*/  FMUL R9, R9, R10 ;  /* 0x0000000a09097220 */ /* 0x000fc80000400000 */
[----:B------:R-:W-:Y:S01]  /*0590*/  @!P3 FMUL R6, R8, R9 ;  /* 0x000000090806b220 */ /* 0x000fe20000400000 */
[----:B------:R-:W-:-:S07]  /*05a0*/  @!P0 LOP3.LUT R6, R4, 0x7fffffff, RZ, 0xc0, !PT ;  /* 0x7fffffff04068812 */ /* 0x000fce00078ec0ff */
.L_x_78:
[----:B------:R-:W-:Y:S05]  /*05b0*/  BSYNC.RECONVERGENT B0 ;  /* 0x0000000000007941 */ /* 0x000fea0003800200 */
.L_x_77:
[----:B------:R-:W-:Y:S04]  /*05c0*/  BSSY.RECONVERGENT B0, `(.L_x_79) ;  /* 0x0000043000007945 */ /* 0x000fe80003800200 */
[----:B------:R-:W-:Y:S05]  /*05d0*/  @!P1 BRA `(.L_x_80) ;  /* 0x0000000400049947 */ /* 0x000fea0003800000 */
        /* <DEDUP_REMOVED lines=36> */
[----:B------:R-:W-:-:S04]  /*0820*/  FFMA R10, R10, R3, R5 ;  /* 0x000000030a0a7223 */ /* 0x000fc80000000005 */
[----:B------:R-:W-:Y:S01]  /*0830*/  FFMA R9, R8, R9, R10 ;  /* 0x0000000908097223 */ /* 0x000fe2000000000a */
[----:B------:R-:W-:-:S03]  /*0840*/  MOV R8, 0x391fcb8e ;  /* 0x391fcb8e00087802 */ /* 0x000fc60000000f00 */
        /* <DEDUP_REMOVED lines=16> */
[----:B------:R-:W0:Y:S02]  /*0950*/  F2I.NTZ R8, R4 ;  /* 0x0000000400087305 */ /* 0x000e240000203100 */
[----:B------:R-:W-:-:S04]  /*0960*/  FFMA R10, R3, R10, 0.055503588169813156128 ;  /* 0x3d6357bb030a7423 */ /* 0x000fc8000000000a */
[----:B------:R-:W-:-:S04]  /*0970*/  FFMA R10, R3, R10, 0.24022644758224487305 ;  /* 0x3e75fdec030a7423 */ /* 0x000fc8000000000a */
[----:B------:R-:W-:-:S04]  /*0980*/  FFMA R10, R3, R10, 0.69314718246459960938 ;  /* 0x3f317218030a7423 */ /* 0x000fc8000000000a */
[----:B------:R-:W-:Y:S01]  /*0990*/  FFMA R10, R3, R10, 1 ;  /* 0x3f800000030a7423 */ /* 0x000fe2000000000a */
[----:B0-----:R-:W-:Y:S02]  /*09a0*/  LEA R8, R8, -R5, 0x17 ;  /* 0x8000000508087211 */ /* 0x001fe400078eb8ff */
[----:B------:R-:W-:Y:S01]  /*09b0*/  FSEL R3, RZ, +INF , !P1 ;  /* 0x7f800000ff037808 */ /* 0x000fe20004800000 */
[----:B------:R-:W-:-:S04]  /*09c0*/  FMUL R7, R7, R10 ;  /* 0x0000000a07077220 */ /* 0x000fc80000400000 */
[----:B------:R-:W-:Y:S01]  /*09d0*/  @!P2 FMUL R3, R8, R7 ;  /* 0x000000070803a220 */ /* 0x000fe20000400000 */
[----:B------:R-:W-:-:S07]  /*09e0*/  @!P0 LOP3.LUT R3, R0, 0x7fffffff, RZ, 0xc0, !PT ;  /* 0x7fffffff00038812 */ /* 0x000fce00078ec0ff */
.L_x_80:
[----:B------:R-:W-:Y:S05]  /*09f0*/  BSYNC.RECONVERGENT B0 ;  /* 0x0000000000007941 */ /* 0x000fea0003800200 */
.L_x_79:
[----:B------:R-:W-:Y:S01]  /*0a00*/  FADD R0, R3, R6 ;  /* 0x0000000603007221 */ /* 0x000fe20000000000 */
[----:B------:R-:W-:Y:S03]  /*0a10*/  BSSY.RECONVERGENT B0, `(.L_x_81) ;  /* 0x000000d000007945 */ /* 0x000fe60003800200 */
[----:B------:R0:W1:Y:S01]  /*0a20*/  MUFU.RSQ R3, R0 ;  /* 0x0000000000037308 */ /* 0x0000620000001400 */
[----:B------:R-:W-:-:S04]  /*0a30*/  IADD3 R4, PT, PT, R0, -0xd000000, RZ ;  /* 0xf300000000047810 */ /* 0x000fc80007ffe0ff */
[----:B------:R-:W-:-:S13]  /*0a40*/  ISETP.GT.U32.AND P0, PT, R4, 0x727fffff, PT ;  /* 0x727fffff0400780c */ /* 0x000fda0003f04070 */
[----:B01----:R-:W-:Y:S05]  /*0a50*/  @!P0 BRA `(.L_x_82) ;  /* 0x0000000000108947 */ /* 0x003fea0003800000 */
[----:B------:R-:W-:-:S07]  /*0a60*/  MOV R8, 0xa80 ;  /* 0x00000a8000087802 */ /* 0x000fce0000000f00 */
[----:B------:R-:W-:Y:S05]  /*0a70*/  CALL.REL.NOINC `($__internal_4_$__cuda_sm20_sqrt_rn_f32_slowpath) ;  /* 0x00000000002c7944 */ /* 0x000fea0003c00000 */
[----:B------:R-:W-:Y:S01]  /*0a80*/  MOV R7, R3 ;  /* 0x0000000300077202 */ /* 0x000fe20000000f00 */
[----:B------:R-:W-:Y:S06]  /*0a90*/  BRA `(.L_x_83) ;  /* 0x0000000000107947 */ /* 0x000fec0003800000 */
.L_x_82:
[----:B------:R-:W-:Y:S01]  /*0aa0*/  FMUL.FTZ R7, R0, R3 ;  /* 0x0000000300077220 */ /* 0x000fe20000410000 */
[----:B------:R-:W-:-:S03]  /*0ab0*/  FMUL.FTZ R3, R3, 0.5 ;  /* 0x3f00000003037820 */ /* 0x000fc60000410000 */
[----:B------:R-:W-:-:S04]  /*0ac0*/  FFMA R0, -R7, R7, R0 ;  /* 0x0000000707007223 */ /* 0x000fc80000000100 */
[----:B------:R-:W-:-:S07]  /*0ad0*/  FFMA R7, R0, R3, R7 ;  /* 0x0000000300077223 */ /* 0x000fce0000000007 */
.L_x_83:
[----:B------:R-:W-:Y:S05]  /*0ae0*/  BSYNC.RECONVERGENT B0 ;  /* 0x0000000000007941 */ /* 0x000fea0003800200 */
.L_x_81:
[----:B------:R-:W0:Y:S02]  /*0af0*/  LDC.64 R4, c[0x0][0x380] ;  /* 0x0000e000ff047b82 */ /* 0x000e240000000a00 */
[----:B0-----:R-:W-:-:S05]  /*0b00*/  IMAD.WIDE R2, R2, 0x4, R4 ;  /* 0x0000000402027825 */ /* 0x001fca00078e0204 */
[----:B------:R-:W-:Y:S01]  /*0b10*/  STG.E desc[UR4][R2.64], R7 ;  /* 0x0000000702007986 */ /* 0x000fe2000c101904 */
[----:B------:R-:W-:Y:S05]  /*0b20*/  EXIT ;  /* 0x000000000000794d */ /* 0x000fea0003800000 */
        .weak           $__internal_4_$__cuda_sm20_sqrt_rn_f32_slowpath
        .type           $__internal_4_$__cuda_sm20_sqrt_rn_f32_slowpath,@function
        .size           $__internal_4_$__cuda_sm20_sqrt_rn_f32_slowpath,(.L_x_97 - $__internal_4_$__cuda_sm20_sqrt_rn_f32_slowpath)
$__internal_4_$__cuda_sm20_sqrt_rn_f32_slowpath:
[----:B------:R-:W-:-:S13]  /*0b30*/  LOP3.LUT P0, RZ, R0, 0x7fffffff, RZ, 0xc0, !PT ;  /* 0x7fffffff00ff7812 */ /* 0x000fda000780c0ff */
[----:B------:R-:W-:Y:S01]  /*0b40*/  @!P0 MOV R3, R0 ;  /* 0x0000000000038202 */ /* 0x000fe20000000f00 */
[----:B------:R-:W-:Y:S06]  /*0b50*/  @!P0 BRA `(.L_x_84) ;  /* 0x0000000000408947 */ /* 0x000fec0003800000 */
[----:B------:R-:W-:-:S13]  /*0b60*/  FSETP.GEU.FTZ.AND P0, PT, R0, RZ, PT ;  /* 0x000000ff0000720b */ /* 0x000fda0003f1e000 */
        /* <DEDUP_REMOVED lines=15> */
.L_x_84:
[----:B------:R-:W-:Y:S01]  /*0c60*/  HFMA2 R5, -RZ, RZ, 0, 0 ;  /* 0x00000000ff057431 */ /* 0x000fe200000001ff */
[----:B------:R-:W-:-:S04]  /*0c70*/  MOV R4, R8 ;  /* 0x0000000800047202 */ /* 0x000fc80000000f00 */
[----:B------:R-:W-:Y:S05]  /*0c80*/  RET.REL.NODEC R4 `(_Z18preval_side_lengthPfS_S_S_S_) ;  /* 0xfffffff004dc7950 */ /* 0x000fea0003c3ffff */
.L_x_85:
        /* <DEDUP_REMOVED lines=15> */
.L_x_97:


//--------------------- .text._Z15init_conditionsPfS_S_S_S_S_S_S_S_S_ii --------------------------
	.section	.text._Z15init_conditionsPfS_S_S_S_S_S_S_S_S_ii,"ax",@progbits
	.align	128
        .global         _Z15init_conditionsPfS_S_S_S_S_S_S_S_S_ii
        .type           _Z15init_conditionsPfS_S_S_S_S_S_S_S_S_ii,@function
        .size           _Z15init_conditionsPfS_S_S_S_S_S_S_S_S_ii,(.L_x_106 - _Z15init_conditionsPfS_S_S_S_S_S_S_S_S_ii)
        .other          _Z15init_conditionsPfS_S_S_S_S_S_S_S_S_ii,@"STO_CUDA_ENTRY STV_DEFAULT"
_Z15init_conditionsPfS_S_S_S_S_S_S_S_S_ii:
.text._Z15init_conditionsPfS_S_S_S_S_S_S_S_S_ii:
[----:B------:R-:W-:Y:S08]  /*0000*/  LDC R1, c[0x0][0x37c] ;  /* 0x0000df00ff017b82 */ /* 0x000ff00000000800 */
[----:B------:R-:W0:Y:S02]  /*0010*/  LDC R5, c[0x0][0x3d0] ;  /* 0x0000f400ff057b82 */ /* 0x000e240000000800 */
[----:B0-----:R-:W-:-:S13]  /*0020*/  ISETP.GE.AND P0, PT, R5, RZ, PT ;  /* 0x000000ff0500720c */ /* 0x001fda0003f06270 */
[----:B------:R-:W-:Y:S05]  /*0030*/  @!P0 EXIT ;  /* 0x000000000000894d */ /* 0x000fea0003800000 */
[----:B------:R-:W0:Y:S01]  /*0040*/  S2R R4, SR_TID.X ;  /* 0x0000000000047919 */ /* 0x000e220000002100 */
[----:B------:R-:W0:Y:S01]  /*0050*/  S2UR UR4, SR_CTAID.X ;  /* 0x00000000000479c3 */ /* 0x000e220000002500 */
[----:B------:R-:W1:Y:S01]  /*0060*/  LDCU.64 UR6, c[0x0][0x3c8] ;  /* 0x00007900ff0677ac */ /* 0x000e620008000a00 */
[----:B------:R-:W-:Y:S01]  /*0070*/  IADD3 R5, PT, PT, R5, 0x1, RZ ;  /* 0x0000000105057810 */ /* 0x000fe20007ffe0ff */
[----:B------:R-:W2:Y:S03]  /*0080*/  LDCU.64 UR8, c[0x0][0x358] ;  /* 0x00006b00ff0877ac */ /* 0x000ea60008000a00 */
[C---:B------:R-:W-:Y:S02]  /*0090*/  LOP3.LUT R14, R5.reuse, 0xf, RZ, 0xc0, !PT ;  /* 0x0000000f050e7812 */ /* 0x040fe400078ec0ff */
[----:B------:R-:W0:Y:S01]  /*00a0*/  LDC R3, c[0x0][0x360] ;  /* 0x0000d800ff037b82 */ /* 0x000e220000000800 */
[----:B------:R-:W-:-:S02]  /*00b0*/  LOP3.LUT R16, R5, 0x7, RZ, 0xc0, !PT ;  /* 0x0000000705107812 */ /* 0x000fc400078ec0ff */
[----:B------:R-:W-:Y:S02]  /*00c0*/  IADD3 R0, PT, PT, R14, -0x1, RZ ;  /* 0xffffffff0e007810 */ /* 0x000fe40007ffe0ff */
[----:B------:R-:W-:Y:S02]  /*00d0*/  IADD3 R2, PT, PT, R16, -0x1, RZ ;  /* 0xffffffff10027810 */ /* 0x000fe40007ffe0ff */
[----:B------:R-:W-:Y:S02]  /*00e0*/  ISETP.GE.U32.AND P0, PT, R0, 0x7, PT ;  /* 0x000000070000780c */ /* 0x000fe40003f06070 */
[C---:B------:R-:W-:Y:S01]  /*00f0*/  LOP3.LUT R0, R5.reuse, 0xfffffff0, RZ, 0xc0, !PT ;  /* 0xfffffff005007812 */ /* 0x040fe200078ec0ff */
[----:B-1----:R-:W-:Y:S01]  /*0100*/  UIADD3 UR6, UP0, UPT, UR6, 0x20, URZ ;  /* 0x0000002006067890 */ /* 0x002fe2000ff1e0ff */
[----:B------:R-:W-:Y:S02]  /*0110*/  ISETP.GE.U32.AND P1, PT, R2, 0x3, PT ;  /* 0x000000030200780c */ /* 0x000fe40003f26070 */
[----:B------:R-:W-:Y:S01]  /*0120*/  LOP3.LUT R5, R5, 0x3, RZ, 0xc0, !PT ;  /* 0x0000000305057812 */ /* 0x000fe200078ec0ff */
[----:B------:R-:W-:Y:S01]  /*0130*/  UIADD3.X UR7, UPT, UPT, URZ, UR7, URZ, UP0, !UPT ;  /* 0x00000007ff077290 */ /* 0x000fe200087fe4ff */
[----:B------:R-:W-:Y:S01]  /*0140*/  IADD3 R6, PT, PT, -R0, RZ, RZ ;  /* 0x000000ff00067210 */ /* 0x000fe20007ffe1ff */
[----:B0-----:R-:W-:Y:S01]  /*0150*/  IMAD R4, R3, UR4, R4 ;  /* 0x0000000403047c24 */ /* 0x001fe2000f8e0204 */
[----:B--2---:R-:W-:-:S09]  /*0160*/  UMOV UR4, URZ ;  /* 0x000000ff00047c82 */ /* 0x004fd20008000000 */
.L_x_91:
[----:B0-----:R-:W0:Y:S01]  /*0170*/  LDCU UR10, c[0x0][0x3d0] ;  /* 0x00007a00ff0a77ac */ /* 0x001e220008000800 */
[----:B------:R-:W-:Y:S01]  /*0180*/  HFMA2 R8, -RZ, RZ, 1.9267578125, 7.5519084930419921875e-05 ;  /* 0x3fb504f3ff087431 */ /* 0x000fe200000001ff */
[----:B------:R-:W-:Y:S01]  /*0190*/  ISETP.NE.AND P2, PT, RZ, UR4, PT ;  /* 0x00000004ff007c0c */ /* 0x000fe2000bf45270 */
[----:B------:R-:W-:Y:S01]  /*01a0*/  HFMA2 R7, -RZ, RZ, 0, 0 ;  /* 0x00000000ff077431 */ /* 0x000fe200000001ff */
[----:B------:R-:W-:Y:S02]  /*01b0*/  MOV R9, RZ ;  /* 0x000000ff00097202 */ /* 0x000fe40000000f00 */
[----:B------:R-:W-:Y:S01]  /*01c0*/  FSEL R8, R8, -1, !P2 ;  /* 0xbf80000008087808 */ /* 0x000fe20005000000 */
[----:B0-----:R-:W-:-:S09]  /*01d0*/  UISETP.GE.U32.AND UP0, UPT, UR10, 0xf, UPT ;  /* 0x0000000f0a00788c */ /* 0x001fd2000bf06070 */
[----:B------:R-:W-:Y:S05]  /*01e0*/  BRA.U !UP0, `(.L_x_86) ;  /* 0x0000000108a87547 */ /* 0x000fea000b800000 */
[----:B------:R-:W-:Y:S02]  /*01f0*/  MOV R7, RZ ;  /* 0x000000ff00077202 */ /* 0x000fe40000000f00 */
[----:B------:R-:W-:Y:S02]  /*0200*/  MOV R2, UR6 ;  /* 0x0000000600027c02 */ /* 0x000fe40008000f00 */
[----:B------:R-:W-:Y:S02]  /*0210*/  MOV R3, UR7 ;  /* 0x0000000700037c02 */ /* 0x000fe40008000f00 */
[----:B------:R-:W-:-:S07]  /*0220*/  MOV R9, R6 ;  /* 0x0000000600097202 */ /* 0x000fce0000000f00 */
.L_x_87:
[----:B------:R-:W2:Y:S04]  /*0230*/  LDG.E R18, desc[UR8][R2.64+-0x20] ;  /* 0xffffe00802127981 */ /* 0x000ea8000c1e1900 */
[----:B------:R-:W3:Y:S04]  /*0240*/  LDG.E R20, desc[UR8][R2.64+-0x1c] ;  /* 0xffffe40802147981 */ /* 0x000ee8000c1e1900 */
[----:B------:R-:W4:Y:S04]  /*0250*/  LDG.E R22, desc[UR8][R2.64+-0x18] ;  /* 0xffffe80802167981 */ /* 0x000f28000c1e1900 */
[----:B------:R-:W5:Y:S04]  /*0260*/  LDG.E R12, desc[UR8][R2.64+-0x14] ;  /* 0xffffec08020c7981 */ /* 0x000f68000c1e1900 */
        /* <DEDUP_REMOVED lines=10> */
[----:B------:R-:W5:Y:S01]  /*0310*/  LDG.E R11, desc[UR8][R2.64+0x18] ;  /* 0x00001808020b7981 */ /* 0x000f62000c1e1900 */
[----:B--2---:R-:W-:-:S03]  /*0320*/  FFMA R18, R8, R18, R7 ;  /* 0x0000001208127223 */ /* 0x004fc60000000007 */
[----:B------:R0:W2:Y:S01]  /*0330*/  LDG.E R7, desc[UR8][R2.64+0x1c] ;  /* 0x00001c0802077981 */ /* 0x0000a2000c1e1900 */
[----:B------:R-:W-:Y:S01]  /*0340*/  IADD3 R9, PT, PT, R9, 0x10, RZ ;  /* 0x0000001009097810 */ /* 0x000fe20007ffe0ff */
[----:B---3--:R-:W-:-:S03]  /*0350*/  FFMA R18, R8, R20, R18 ;  /* 0x0000001408127223 */ /* 0x008fc60000000012 */
[----:B------:R-:W-:Y:S01]  /*0360*/  ISETP.NE.AND P2, PT, R9, RZ, PT ;  /* 0x000000ff0900720c */ /* 0x000fe20003f45270 */
[----:B----4-:R-:W-:-:S04]  /*0370*/  FFMA R18, R8, R22, R18 ;  /* 0x0000001608127223 */ /* 0x010fc80000000012 */
[----:B-----5:R-:W-:Y:S01]  /*0380*/  FFMA R12, R8, R12, R18 ;  /* 0x0000000c080c7223 */ /* 0x020fe20000000012 */
[----:B0-----:R-:W-:-:S03]  /*0390*/  IADD3 R2, P3, PT, R2, 0x40, RZ ;  /* 0x0000004002027810 */ /* 0x001fc60007f7e0ff */
[----:B------:R-:W-:Y:S01]  /*03a0*/  FFMA R10, R8, R10, R12 ;  /* 0x0000000a080a7223 */ /* 0x000fe2000000000c */
[----:B------:R-:W-:-:S03]  /*03b0*/  IADD3.X R3, PT, PT, RZ, R3, RZ, P3, !PT ;  /* 0x00000003ff037210 */ /* 0x000fc60001ffe4ff */
[----:B------:R-:W-:-:S04]  /*03c0*/  FFMA R10, R8, R29, R10 ;  /* 0x0000001d080a7223 */ /* 0x000fc8000000000a */
        /* <DEDUP_REMOVED lines=9> */
[----:B--2---:R-:W-:Y:S01]  /*0460*/  FFMA R7, R8, R7, R10 ;  /* 0x0000000708077223 */ /* 0x004fe2000000000a */
[----:B------:R-:W-:Y:S06]  /*0470*/  @P2 BRA `(.L_x_87) ;  /* 0xfffffffc006c2947 */ /* 0x000fec000383ffff */
[----:B------:R-:W-:-:S07]  /*0480*/  MOV R9, R0 ;  /* 0x0000000000097202 */ /* 0x000fce0000000f00 */
.L_x_86:
[----:B------:R-:W-:-:S13]  /*0490*/  ISETP.NE.AND P2, PT, R14, RZ, PT ;  /* 0x000000ff0e00720c */ /* 0x000fda0003f45270 */
[----:B------:R-:W-:Y:S05]  /*04a0*/  @!P2 BRA `(.L_x_88) ;  /* 0x0000000000bca947 */ /* 0x000fea0003800000 */
[----:B------:R-:W-:Y:S01]  /*04b0*/  ISETP.NE.AND P2, PT, R16, RZ, PT ;  /* 0x000000ff1000720c */ /* 0x000fe20003f45270 */
[----:B------:R-:W-:-:S12]  /*04c0*/  @!P0 BRA `(.L_x_89) ;  /* 0x00000000004c8947 */ /* 0x000fd80003800000 */
[----:B------:R-:W0:Y:S02]  /*04d0*/  LDC.64 R2, c[0x0][0x3c8] ;  /* 0x0000f200ff027b82 */ /* 0x000e240000000a00 */
[----:B0-----:R-:W-:-:S05]  /*04e0*/  IMAD.WIDE.U32 R2, R9, 0x4, R2 ;  /* 0x0000000409027825 */ /* 0x001fca00078e0002 */
[----:B------:R-:W2:Y:S04]  /*04f0*/  LDG.E R10, desc[UR8][R2.64] ;  /* 0x00000008020a7981 */ /* 0x000ea8000c1e1900 */
[----:B------:R-:W3:Y:S04]  /*0500*/  LDG.E R12, desc[UR8][R2.64+0x4] ;  /* 0x00000408020c7981 */ /* 0x000ee8000c1e1900 */
[----:B------:R-:W4:Y:S04]  /*0510*/  LDG.E R18, desc[UR8][R2.64+0x8] ;  /* 0x0000080802127981 */ /* 0x000f28000c1e1900 */
[----:B------:R-:W5:Y:S04]  /*0520*/  LDG.E R20, desc[UR8][R2.64+0xc] ;  /* 0x00000c0802147981 */ /* 0x000f68000c1e1900 */
[----:B------:R-:W5:Y:S04]  /*0530*/  LDG.E R22, desc[UR8][R2.64+0x10] ;  /* 0x0000100802167981 */ /* 0x000f68000c1e1900 */
[----:B------:R-:W5:Y:S04]  /*0540*/  LDG.E R24, desc[UR8][R2.64+0x14] ;  /* 0x0000140802187981 */ /* 0x000f68000c1e1900 */
[----:B------:R-:W5:Y:S04]  /*0550*/  LDG.E R26, desc[UR8][R2.64+0x18] ;  /* 0x00001808021a7981 */ /* 0x000f68000c1e1900 */
[----:B------:R-:W5:Y:S01]  /*0560*/  LDG.E R28, desc[UR8][R2.64+0x1c] ;  /* 0x00001c08021c7981 */ /* 0x000f62000c1e1900 */
[----:B------:R-:W-:Y:S01]  /*0570*/  IADD3 R9, PT, PT, R9, 0x8, RZ ;  /* 0x0000000809097810 */ /* 0x000fe20007ffe0ff */
[----:B--2---:R-:W-:-:S04]  /*0580*/  FFMA R7, R8, R10, R7 ;  /* 0x0000000a08077223 */ /* 0x004fc80000000007 */
[----:B---3--:R-:W-:-:S04]  /*0590*/  FFMA R7, R8, R12, R7 ;  /* 0x0000000c08077223 */ /* 0x008fc80000000007 */
[----:B----4-:R-:W-:-:S04]  /*05a0*/  FFMA R7, R8, R18, R7 ;  /* 0x0000001208077223 */ /* 0x010fc80000000007 */
[----:B-----5:R-:W-:-:S04]  /*05b0*/  FFMA R7, R8, R20, R7 ;  /* 0x0000001408077223 */ /* 0x020fc80000000007 */
[----:B------:R-:W-:-:S04]  /*05c0*/  FFMA R7, R8, R22, R7 ;  /* 0x0000001608077223 */ /* 0x000fc80000000007 */
[----:B------:R-:W-:-:S04]  /*05d0*/  FFMA R7, R8, R24, R7 ;  /* 0x0000001808077223 */ /* 0x000fc80000000007 */
[----:B------:R-:W-:-:S04]  /*05e0*/  FFMA R7, R8, R26, R7 ;  /* 0x0000001a08077223 */ /* 0x000fc80000000007 */
[----:B------:R-:W-:-:S07]  /*05f0*/  FFMA R7, R8, R28, R7 ;  /* 0x0000001c08077223 */ /* 0x000fce0000000007 */
.L_x_89:
        /* <DEDUP_REMOVED lines=8> */
[----:B------:R-:W5:Y:S01]  /*0680*/  LDG.E R20, desc[UR8][R2.64+0xc] ;  /* 0x00000c0802147981 */ /* 0x000f62000c1e1900 */
[----:B------:R-:W-:Y:S01]  /*0690*/  IADD3 R9, PT, PT, R9, 0x4, RZ ;  /* 0x0000000409097810 */ /* 0x000fe20007ffe0ff */
[----:B--2---:R-:W-:-:S04]  /*06a0*/  FFMA R7, R8, R10, R7 ;  /* 0x0000000a08077223 */ /* 0x004fc80000000007 */
[----:B---3--:R-:W-:-:S04]  /*06b0*/  FFMA R7, R8, R12, R7 ;  /* 0x0000000c08077223 */ /* 0x008fc80000000007 */
[----:B----4-:R-:W-:-:S04]  /*06c0*/  FFMA R7, R8, R18, R7 ;  /* 0x0000001208077223 */ /* 0x010fc80000000007 */
[----:B-----5:R-:W-:-:S07]  /*06d0*/  FFMA R7, R8, R20, R7 ;  /* 0x0000001408077223 */ /* 0x020fce0000000007 */
.L_x_90:
[----:B------:R-:W-:Y:S05]  /*06e0*/  @!P2 BRA `(.L_x_88) ;  /* 0x00000000002ca947 */ /* 0x000fea0003800000 */
[----:B------:R-:W0:Y:S02]  /*06f0*/  LDC.64 R2, c[0x0][0x3c8] ;  /* 0x0000f200ff027b82 */ /* 0x000e240000000a00 */
[----:B0-----:R-:W-:-:S05]  /*0700*/  IMAD.WIDE.U32 R2, R9, 0x4, R2 ;  /* 0x0000000409027825 */ /* 0x001fca00078e0002 */
[----:B------:R-:W2:Y:S01]  /*0710*/  LDG.E R9, desc[UR8][R2.64] ;  /* 0x0000000802097981 */ /* 0x000ea2000c1e1900 */
[----:B------:R-:W-:Y:S01]  /*0720*/  ISETP.NE.AND P2, PT, R5, 0x1, PT ;  /* 0x000000010500780c */ /* 0x000fe20003f45270 */
[----:B--2---:R-:W-:-:S12]  /*0730*/  FFMA R7, R8, R9, R7 ;  /* 0x0000000908077223 */ /* 0x004fd80000000007 */
[----:B------:R-:W-:Y:S05]  /*0740*/  @!P2 BRA `(.L_x_88) ;  /* 0x000000000014a947 */ /* 0x000fea0003800000 */
[----:B------:R-:W-:Y:S01]  /*0750*/  ISETP.NE.AND P2, PT, R5, 0x2, PT ;  /* 0x000000020500780c */ /* 0x000fe20003f45270 */
[----:B------:R-:W2:-:S12]  /*0760*/  LDG.E R9, desc[UR8][R2.64+0x4] ;  /* 0x0000040802097981 */ /* 0x000e98000c1e1900 */
[----:B------:R-:W3:Y:S01]  /*0770*/  @P2 LDG.E R10, desc[UR8][R2.64+0x8] ;  /* 0x00000808020a2981 */ /* 0x000ee2000c1e1900 */
[----:B--2---:R-:W-:-:S04]  /*0780*/  FFMA R7, R8, R9, R7 ;  /* 0x0000000908077223 */ /* 0x004fc80000000007 */
[----:B---3--:R-:W-:-:S07]  /*0790*/  @P2 FFMA R7, R8, R10, R7 ;  /* 0x0000000a08072223 */ /* 0x008fce0000000007 */
.L_x_88:
[----:B------:R-:W-:Y:S01]  /*07a0*/  ULEA UR5, UR4, 0x1, 0x1 ;  /* 0x0000000104057891 */ /* 0x000fe2000f8e08ff */
[----:B------:R-:W-:Y:S01]  /*07b0*/  F2F.F64.F32 R2, R7 ;  /* 0x0000000700027310 */ /* 0x000fe20000201800 */
[----:B------:R-:W0:Y:S01]  /*07c0*/  LDC R13, c[0x0][0x3d4] ;  /* 0x0000f500ff0d7b82 */ /* 0x000e220000000800 */
[----:B------:R-:W-:-:S06]  /*07d0*/  UISETP.NE.AND UP0, UPT, UR4, UR10, UPT ;  /* 0x0000000a0400728c */ /* 0x000fcc000bf05270 */
[----:B------:R-:W1:Y:S01]  /*07e0*/  I2F.F64.U32 R8, UR5 ;  /* 0x0000000500087d12 */ /* 0x000e620008201800 */
[----:B------:R-:W2:Y:S01]  /*07f0*/  LDC.64 R10, c[0x0][0x380] ;  /* 0x0000e000ff0a7b82 */ /* 0x000ea20000000a00 */
[----:B------:R-:W-:Y:S01]  /*0800*/  UIADD3 UR5, UPT, UPT, UR5, -UR4, URZ ;  /* 0x8000000405057290 */ /* 0x000fe2000fffe0ff */
[----:B-1----:R-:W-:-:S08]  /*0810*/  DMUL R8, R8, 0.5 ;  /* 0x3fe0000008087828 */ /* 0x002fd00000000000 */
[----:B------:R-:W-:Y:S01]  /*0820*/  DMUL R2, R2, R8 ;  /* 0x0000000802027228 */ /* 0x000fe20000000000 */
[----:B0-----:R-:W-:Y:S01]  /*0830*/  IMAD R9, R13, UR4, R4 ;  /* 0x000000040d097c24 */ /* 0x001fe2000f8e0204 */
[----:B------:R-:W-:-:S03]  /*0840*/  UMOV UR4, UR5 ;  /* 0x0000000500047c82 */ /* 0x000fc60008000000 */
[----:B--2---:R-:W-:-:S05]  /*0850*/  IMAD.WIDE R8, R9, 0x4, R10 ;  /* 0x0000000409087825 */ /* 0x004fca00078e020a */
[----:B------:R-:W0:Y:S02]  /*0860*/  F2F.F32.F64 R3, R2 ;  /* 0x0000000200037310 */ /* 0x000e240000301000 */
[----:B0-----:R0:W-:Y:S01]  /*0870*/  STG.E desc[UR8][R8.64], R3 ;  /* 0x0000000308007986 */ /* 0x0011e2000c101908 */
[----:B------:R-:W-:Y:S05]  /*0880*/  BRA.U UP0, `(.L_x_91) ;  /* 0xfffffff900387547 */ /* 0x000fea000b83ffff */
[----:B------:R-:W-:Y:S05]  /*0890*/  EXIT ;  /* 0x000000000000794d */ /* 0x000fea0003800000 */
.L_x_92:
        /* <DEDUP_REMOVED lines=14> */
.L_x_106:


//--------------------- .nv.shared.reserved.0     --------------------------
	.section	.nv.shared.reserved.0,"aw",@nobits
	.weak		__nv_reservedSMEM_offset_0_alias
	.size		__nv_reservedSMEM_offset_0_alias, 0, 64
	.other		__nv_reservedSMEM_offset_0_alias,@"STO_CUDA_RESERVED_SHARED STV_DEFAULT"
__nv_reservedSMEM_offset_0_alias:
	.zero		0
	.zero		64


//--------------------- .nv.constant0._Z3rk4PfS_S_S_S_ii --------------------------
	.section	.nv.constant0._Z3rk4PfS_S_S_S_ii,"a",@progbits
	.sectionflags	@""
	.align	4
.nv.constant0._Z3rk4PfS_S_S_S_ii:
	.zero		944


//--------------------- .nv.constant0._Z15rk4_tempstoragePfS_S_fii --------------------------
	.section	.nv.constant0._Z15rk4_tempstoragePfS_S_fii,"a",@progbits
	.sectionflags	@""
	.align	4
.nv.constant0._Z15rk4_tempstoragePfS_S_fii:
	.zero		932


//--------------------- .nv.constant0._Z8eval_rhsPfS_fi --------------------------
	.section	.nv.constant0._Z8eval_rhsPfS_fi,"a",@progbits
	.sectionflags	@""
	.align	4
.nv.constant0._Z8eval_rhsPfS_fi:
	.zero		920


//--------------------- .nv.constant0._Z9eval_quadPfS_S_S_S_S_ii --------------------------
	.section	.nv.constant0._Z9eval_quadPfS_S_S_S_S_ii,"a",@progbits
	.sectionflags	@""
	.align	4
.nv.constant0._Z9eval_quadPfS_S_S_S_S_ii:
	.zero		952


//--------------------- .nv.constant0._Z12eval_riemannPfS_S_S_S_S_S_S_S_S_S_S_PiS0_S0_S0_S_S_iii --------------------------
	.section	.nv.constant0._Z12eval_riemannPfS_S_S_S_S_S_S_S_S_S_S_PiS0_S0_S0_S_S_iii,"a",@progbits
	.sectionflags	@""
	.align	4
.nv.constant0._Z12eval_riemannPfS_S_S_S_S_S_S_S_S_S_S_PiS0_S0_S0_S_S_iii:
	.zero		1052


//--------------------- .nv.constant0._Z14preval_normalsPfS_S_S_S_S_S_S_S_S_S_S_Pi --------------------------
	.section	.nv.constant0._Z14preval_normalsPfS_S_S_S_S_S_S_S_S_S_S_Pi,"a",@progbits
	.sectionflags	@""
	.align	4
.nv.constant0._Z14preval_normalsPfS_S_S_S_S_S_S_S_S_S_S_Pi:
	.zero		1000


//--------------------- .nv.constant0._Z15preval_jacobianPfS_S_S_S_S_S_ --------------------------
	.section	.nv.constant0._Z15preval_jacobianPfS_S_S_S_S_S_,"a",@progbits
	.sectionflags	@""
	.align	4
.nv.constant0._Z15preval_jacobianPfS_S_S_S_S_S_:
	.zero		952


//--------------------- .nv.constant0._Z18preval_side_lengthPfS_S_S_S_ --------------------------
	.section	.nv.constant0._Z18preval_side_lengthPfS_S_S_S_,"a",@progbits
	.sectionflags	@""
	.align	4
.nv.constant0._Z18preval_side_lengthPfS_S_S_S_:
	.zero		936


//--------------------- .nv.constant0._Z15init_conditionsPfS_S_S_S_S_S_S_S_S_ii --------------------------
	.section	.nv.constant0._Z15init_conditionsPfS_S_S_S_S_S_S_S_S_ii,"a",@progbits
	.sectionflags	@""
	.align	4
.nv.constant0._Z15init_conditionsPfS_S_S_S_S_S_S_S_S_ii:
	.zero		984


//--------------------- SYMBOLS --------------------------

	.type		.nv.reservedSmem.offset0,@object
	.size		.nv.reservedSmem.offset0,0x4
